	.target	sm_100a

	.elftype	@"ET_EXEC"


//--------------------- .note.nv.tkinfo           --------------------------
	.section	.note.nv.tkinfo,"",@"SHT_NOTE"
	.sectionflags	@"SHF_NOTE_NV_TKINFO"
	.tkinfo
        /*0018*/ 	.word	0x00000002
        /*0030*/ 	.string	""
        /*0030*/ 	.string	"ptxas"
        /*0030*/ 	.string	"Cuda compilation tools, release 13.0, V13.0.88"
        /*0030*/ 	.string	"Build cuda_13.0.r13.0/compiler.36424714_0"
        /*0030*/ 	.string	"-arch sm_100a -m 64 "



//--------------------- .note.nv.cuinfo           --------------------------
	.section	.note.nv.cuinfo,"",@"SHT_NOTE"
	.sectionflags	@"SHF_NOTE_NV_CUINFO"
        /*0018*/ 	.short	0x0002
        /*001a*/ 	.short	0x0064
        /*001c*/ 	.short	0x0082
	.zero		2


//--------------------- .nv.info                  --------------------------
	.section	.nv.info,"",@"SHT_CUDA_INFO"
	.align	4


	//----- nvinfo : EIATTR_REGCOUNT
	.align		4
        /*0000*/ 	.byte	0x04, 0x2f
        /*0002*/ 	.short	(.L_19 - .L_18)
	.align		4
.L_18:
        /*0004*/ 	.word	index@(_ZN7cutlass13device_kernelINS_4gemm6kernel13GemmUniversalIN4cute5tupleIJiiiiEEENS1_10collective13CollectiveMmaINS1_35MainloopSm100TmaUmmaWarpSpecializedILi4ELi2ELi4ENS5_IJNS4_1CILi1EEESB_SB_EEEEENS5_IJNSA_ILi64EEENSA_ILi128EEESE_EEENS_6half_tENS5_IJlSB_lEEESH_SI_NS4_8TiledMMAINS4_8MMA_AtomIJNS4_20SM100_MMA_F16BF16_SSISH_SH_fLi64ELi128ELNS4_4UMMA5MajorE0ELSN_0ELNSM_7ScaleInE0ELSO_0EEEEEENS4_6LayoutISC_NS5_IJNSA_ILi0EEESS_SS_EEEEENS5_IJNS4_10UnderscoreESV_SV_EEEEENS4_13SM90_TMA_LOADENS4_14ComposedLayoutINS4_7SwizzleILi3ELi4ELi3EEENS4_18smem_ptr_flag_bitsILi16EEENSR_INS5_IJNSA_ILi8EEESE_EEENS5_IJSE_SB_EEEEEEEvNS4_8identityESY_S18_vS19_EENS_8epilogue10collective18CollectiveEpilogueINS1B_23Sm100TmaWarpSpecializedILi4ELi2ELi16ELb1ELb0EEEJSG_NS5_IJNSR_ISE_SB_EENSR_INSA_ILi32EEESB_EEEEESH_SI_SH_SI_NS1B_6fusion15FusionCallbacksIS1F_NS1K_17LinearCombinationISH_fSH_fLNS_15FloatRoundStyleE2EEESG_S1J_JEEENS4_5SM1004TMEM4LOAD26SM100_TMEM_LOAD_16dp256b4xESY_NSZ_INS10_ILi2ELi4ELi3EEES13_NSR_INS5_IJS14_S1H_EEENS5_IJS1H_SB_EEEEEEENS4_17SM75_U32x4_LDSM_NENS4_14SM90_TMA_STOREES1Y_NS4_17SM90_U32x4_STSM_NENS4_39AutoVectorizingCopyWithAssumedAlignmentILi128EEEEEEvvEEEEvNT_6ParamsE)
        /*0008*/ 	.word	0x0000005b


	//----- nvinfo : EIATTR_FRAME_SIZE
	.align		4
.L_19:
        /*000c*/ 	.byte	0x04, 0x11
        /*000e*/ 	.short	(.L_21 - .L_20)
	.align		4
.L_20:
        /*0010*/ 	.word	index@($__internal_2_$__cuda_sm10x_tcgen05_guardrail_trap_unallocated_columns_being_dealloced)
        /*0014*/ 	.word	0x00000000


	//----- nvinfo : EIATTR_FRAME_SIZE
	.align		4
.L_21:
        /*0018*/ 	.byte	0x04, 0x11
        /*001a*/ 	.short	(.L_23 - .L_22)
	.align		4
.L_22:
        /*001c*/ 	.word	index@($__internal_1_$__cuda_sm10x_tcgen05_guardrail_trap_phase_invalid_during_alloc)
        /*0020*/ 	.word	0x00000000


	//----- nvinfo : EIATTR_FRAME_SIZE
	.align		4
.L_23:
        /*0024*/ 	.byte	0x04, 0x11
        /*0026*/ 	.short	(.L_25 - .L_24)
	.align		4
.L_24:
        /*0028*/ 	.word	index@($__internal_0_$__cuda_sm10x_tcgen05_guardrail_trap_col_being_dealloced_not_returned_by_alloc)
        /*002c*/ 	.word	0x00000000


	//----- nvinfo : EIATTR_FRAME_SIZE
	.align		4
.L_25:
        /*0030*/ 	.byte	0x04, 0x11
        /*0032*/ 	.short	(.L_27 - .L_26)
	.align		4
.L_26:
        /*0034*/ 	.word	index@(_ZN7cutlass13device_kernelINS_4gemm6kernel13GemmUniversalIN4cute5tupleIJiiiiEEENS1_10collective13CollectiveMmaINS1_35MainloopSm100TmaUmmaWarpSpecializedILi4ELi2ELi4ENS5_IJNS4_1CILi1EEESB_SB_EEEEENS5_IJNSA_ILi64EEENSA_ILi128EEESE_EEENS_6half_tENS5_IJlSB_lEEESH_SI_NS4_8TiledMMAINS4_8MMA_AtomIJNS4_20SM100_MMA_F16BF16_SSISH_SH_fLi64ELi128ELNS4_4UMMA5MajorE0ELSN_0ELNSM_7ScaleInE0ELSO_0EEEEEENS4_6LayoutISC_NS5_IJNSA_ILi0EEESS_SS_EEEEENS5_IJNS4_10UnderscoreESV_SV_EEEEENS4_13SM90_TMA_LOADENS4_14ComposedLayoutINS4_7SwizzleILi3ELi4ELi3EEENS4_18smem_ptr_flag_bitsILi16EEENSR_INS5_IJNSA_ILi8EEESE_EEENS5_IJSE_SB_EEEEEEEvNS4_8identityESY_S18_vS19_EENS_8epilogue10collective18CollectiveEpilogueINS1B_23Sm100TmaWarpSpecializedILi4ELi2ELi16ELb1ELb0EEEJSG_NS5_IJNSR_ISE_SB_EENSR_INSA_ILi32EEESB_EEEEESH_SI_SH_SI_NS1B_6fusion15FusionCallbacksIS1F_NS1K_17LinearCombinationISH_fSH_fLNS_15FloatRoundStyleE2EEESG_S1J_JEEENS4_5SM1004TMEM4LOAD26SM100_TMEM_LOAD_16dp256b4xESY_NSZ_INS10_ILi2ELi4ELi3EEES13_NSR_INS5_IJS14_S1H_EEENS5_IJS1H_SB_EEEEEEENS4_17SM75_U32x4_LDSM_NENS4_14SM90_TMA_STOREES1Y_NS4_17SM90_U32x4_STSM_NENS4_39AutoVectorizingCopyWithAssumedAlignmentILi128EEEEEEvvEEEEvNT_6ParamsE)
        /*0038*/ 	.word	0x00000000


	//----- nvinfo : EIATTR_MIN_STACK_SIZE
	.align		4
.L_27:
        /*003c*/ 	.byte	0x04, 0x12
        /*003e*/ 	.short	(.L_29 - .L_28)
	.align		4
.L_28:
        /*0040*/ 	.word	index@(_ZN7cutlass13device_kernelINS_4gemm6kernel13GemmUniversalIN4cute5tupleIJiiiiEEENS1_10collective13CollectiveMmaINS1_35MainloopSm100TmaUmmaWarpSpecializedILi4ELi2ELi4ENS5_IJNS4_1CILi1EEESB_SB_EEEEENS5_IJNSA_ILi64EEENSA_ILi128EEESE_EEENS_6half_tENS5_IJlSB_lEEESH_SI_NS4_8TiledMMAINS4_8MMA_AtomIJNS4_20SM100_MMA_F16BF16_SSISH_SH_fLi64ELi128ELNS4_4UMMA5MajorE0ELSN_0ELNSM_7ScaleInE0ELSO_0EEEEEENS4_6LayoutISC_NS5_IJNSA_ILi0EEESS_SS_EEEEENS5_IJNS4_10UnderscoreESV_SV_EEEEENS4_13SM90_TMA_LOADENS4_14ComposedLayoutINS4_7SwizzleILi3ELi4ELi3EEENS4_18smem_ptr_flag_bitsILi16EEENSR_INS5_IJNSA_ILi8EEESE_EEENS5_IJSE_SB_EEEEEEEvNS4_8identityESY_S18_vS19_EENS_8epilogue10collective18CollectiveEpilogueINS1B_23Sm100TmaWarpSpecializedILi4ELi2ELi16ELb1ELb0EEEJSG_NS5_IJNSR_ISE_SB_EENSR_INSA_ILi32EEESB_EEEEESH_SI_SH_SI_NS1B_6fusion15FusionCallbacksIS1F_NS1K_17LinearCombinationISH_fSH_fLNS_15FloatRoundStyleE2EEESG_S1J_JEEENS4_5SM1004TMEM4LOAD26SM100_TMEM_LOAD_16dp256b4xESY_NSZ_INS10_ILi2ELi4ELi3EEES13_NSR_INS5_IJS14_S1H_EEENS5_IJS1H_SB_EEEEEEENS4_17SM75_U32x4_LDSM_NENS4_14SM90_TMA_STOREES1Y_NS4_17SM90_U32x4_STSM_NENS4_39AutoVectorizingCopyWithAssumedAlignmentILi128EEEEEEvvEEEEvNT_6ParamsE)
        /*0044*/ 	.word	0x00000000
.L_29:


//--------------------- .nv.compat                --------------------------
	.section	.nv.compat,"",@"SHT_CUDA_COMPAT_INFO"
	.align	4
        /*0000*/ 	.byte	0x02, 0x09, 0x01, 0x00, 0x02, 0x02, 0x02, 0x00, 0x02, 0x05, 0x05, 0x00, 0x03, 0x07, 0x01, 0x01
        /*0010*/ 	.byte	0x02, 0x03, 0x01, 0x00, 0x02, 0x06, 0x01, 0x00, 0x04, 0x0b, 0x08, 0x00, 0x09, 0x00, 0x00, 0x00
        /*0020*/ 	.byte	0x00, 0x00, 0x00, 0x00


//--------------------- .nv.info._ZN7cutlass13device_kernelINS_4gemm6kernel13GemmUniversalIN4cute5tupleIJiiiiEEENS1_10collective13CollectiveMmaINS1_35MainloopSm100TmaUmmaWarpSpecializedILi4ELi2ELi4ENS5_IJNS4_1CILi1EEESB_SB_EEEEENS5_IJNSA_ILi64EEENSA_ILi128EEESE_EEENS_6half_tENS5_IJlSB_lEEESH_SI_NS4_8TiledMMAINS4_8MMA_AtomIJNS4_20SM100_MMA_F16BF16_SSISH_SH_fLi64ELi128ELNS4_4UMMA5MajorE0ELSN_0ELNSM_7ScaleInE0ELSO_0EEEEEENS4_6LayoutISC_NS5_IJNSA_ILi0EEESS_SS_EEEEENS5_IJNS4_10UnderscoreESV_SV_EEEEENS4_13SM90_TMA_LOADENS4_14ComposedLayoutINS4_7SwizzleILi3ELi4ELi3EEENS4_18smem_ptr_flag_bitsILi16EEENSR_INS5_IJNSA_ILi8EEESE_EEENS5_IJSE_SB_EEEEEEEvNS4_8identityESY_S18_vS19_EENS_8epilogue10collective18CollectiveEpilogueINS1B_23Sm100TmaWarpSpecializedILi4ELi2ELi16ELb1ELb0EEEJSG_NS5_IJNSR_ISE_SB_EENSR_INSA_ILi32EEESB_EEEEESH_SI_SH_SI_NS1B_6fusion15FusionCallbacksIS1F_NS1K_17LinearCombinationISH_fSH_fLNS_15FloatRoundStyleE2EEESG_S1J_JEEENS4_5SM1004TMEM4LOAD26SM100_TMEM_LOAD_16dp256b4xESY_NSZ_INS10_ILi2ELi4ELi3EEES13_NSR_INS5_IJS14_S1H_EEENS5_IJS1H_SB_EEEEEEENS4_17SM75_U32x4_LDSM_NENS4_14SM90_TMA_STOREES1Y_NS4_17SM90_U32x4_STSM_NENS4_39AutoVectorizingCopyWithAssumedAlignmentILi128EEEEEEvvEEEEvNT_6ParamsE --------------------------
	.section	.nv.info._ZN7cutlass13device_kernelINS_4gemm6kernel13GemmUniversalIN4cute5tupleIJiiiiEEENS1_10collective13CollectiveMmaINS1_35MainloopSm100TmaUmmaWarpSpecializedILi4ELi2ELi4ENS5_IJNS4_1CILi1EEESB_SB_EEEEENS5_IJNSA_ILi64EEENSA_ILi128EEESE_EEENS_6half_tENS5_IJlSB_lEEESH_SI_NS4_8TiledMMAINS4_8MMA_AtomIJNS4_20SM100_MMA_F16BF16_SSISH_SH_fLi64ELi128ELNS4_4UMMA5MajorE0ELSN_0ELNSM_7ScaleInE0ELSO_0EEEEEENS4_6LayoutISC_NS5_IJNSA_ILi0EEESS_SS_EEEEENS5_IJNS4_10UnderscoreESV_SV_EEEEENS4_13SM90_TMA_LOADENS4_14ComposedLayoutINS4_7SwizzleILi3ELi4ELi3EEENS4_18smem_ptr_flag_bitsILi16EEENSR_INS5_IJNSA_ILi8EEESE_EEENS5_IJSE_SB_EEEEEEEvNS4_8identityESY_S18_vS19_EENS_8epilogue10collective18CollectiveEpilogueINS1B_23Sm100TmaWarpSpecializedILi4ELi2ELi16ELb1ELb0EEEJSG_NS5_IJNSR_ISE_SB_EENSR_INSA_ILi32EEESB_EEEEESH_SI_SH_SI_NS1B_6fusion15FusionCallbacksIS1F_NS1K_17LinearCombinationISH_fSH_fLNS_15FloatRoundStyleE2EEESG_S1J_JEEENS4_5SM1004TMEM4LOAD26SM100_TMEM_LOAD_16dp256b4xESY_NSZ_INS10_ILi2ELi4ELi3EEES13_NSR_INS5_IJS14_S1H_EEENS5_IJS1H_SB_EEEEEEENS4_17SM75_U32x4_LDSM_NENS4_14SM90_TMA_STOREES1Y_NS4_17SM90_U32x4_STSM_NENS4_39AutoVectorizingCopyWithAssumedAlignmentILi128EEEEEEvvEEEEvNT_6ParamsE,"",@"SHT_CUDA_INFO"
	.sectionflags	@""
	.align	4


	//----- nvinfo : EIATTR_CUDA_API_VERSION
	.align		4
        /*0000*/ 	.byte	0x04, 0x37
        /*0002*/ 	.short	(.L_31 - .L_30)
.L_30:
        /*0004*/ 	.word	0x00000082


	//----- nvinfo : EIATTR_KPARAM_INFO
	.align		4
.L_31:
        /*0008*/ 	.byte	0x04, 0x17
        /*000a*/ 	.short	(.L_33 - .L_32)
.L_32:
        /*000c*/ 	.word	0x00000000
        /*0010*/ 	.short	0x0000
        /*0012*/ 	.short	0x0000
        /*0014*/ 	.byte	0x00, 0xf0, 0x01, 0x20


	//----- nvinfo : EIATTR_AT_ENTRY_FRAGMENTS
	.align		4
.L_33:
        /*0018*/ 	.byte	0x04, 0x4f
        /*001a*/ 	.short	(.L_35 - .L_34)


	//   ....[0]....
.L_34:
        /*001c*/ 	.word	0x00000006


	//----- nvinfo : EIATTR_RESERVED_SMEM_USED
	.align		4
.L_35:
        /*0020*/ 	.byte	0x01, 0x41
	.zero		2


	//----- nvinfo : EIATTR_SPARSE_MMA_MASK
	.align		4
        /*0024*/ 	.byte	0x03, 0x50
        /*0026*/ 	.short	0x0000


	//----- nvinfo : EIATTR_TCGEN05_1CTA_USED
	.align		4
        /*0028*/ 	.byte	0x01, 0x51
	.zero		2


	//----- nvinfo : EIATTR_MAXREG_COUNT
	.align		4
        /*002c*/ 	.byte	0x03, 0x1b
        /*002e*/ 	.short	0x00ff


	//----- nvinfo : EIATTR_NUM_BARRIERS
	.align		4
        /*0030*/ 	.byte	0x02, 0x4c
        /*0032*/ 	.byte	0x07
	.zero		1


	//----- nvinfo : EIATTR_EXTERNS
	.align		4
        /*0034*/ 	.byte	0x04, 0x0f
        /*0036*/ 	.short	(.L_37 - .L_36)


	//   ....[0]....
	.align		4
.L_36:
        /*0038*/ 	.word	index@(__assertfail)


	//----- nvinfo : EIATTR_MERCURY_ISA_VERSION
	.align		4
.L_37:
        /*003c*/ 	.byte	0x03, 0x5f
        /*003e*/ 	.short	0x0101


	//----- nvinfo : EIATTR_INT_WARP_WIDE_INSTR_OFFSETS
	.align		4
        /*0040*/ 	.byte	0x04, 0x31
        /*0042*/ 	.short	(.L_39 - .L_38)


	//   ....[0]....
.L_38:
        /*0044*/ 	.word	0x00001df0


	//   ....[1]....
        /*0048*/ 	.word	0x000038a0


	//   ....[2]....
        /*004c*/ 	.word	0x000038c0


	//   ....[3]....
        /*0050*/ 	.word	0x000038f0


	//   ....[4]....
        /*0054*/ 	.word	0x00004230


	//   ....[5]....
        /*0058*/ 	.word	0x000042a0


	//   ....[6]....
        /*005c*/ 	.word	0x00004380


	//   ....[7]....
        /*0060*/ 	.word	0x00004400


	//   ....[8]....
        /*0064*/ 	.word	0x00004510


	//   ....[9]....
        /*0068*/ 	.word	0x000045a0


	//   ....[10]....
        /*006c*/ 	.word	0x00004780


	//   ....[11]....
        /*0070*/ 	.word	0x000048e0


	//----- nvinfo : EIATTR_COOP_GROUP_MASK_REGIDS
	.align		4
.L_39:
        /*0074*/ 	.byte	0x04, 0x29
        /*0076*/ 	.short	(.L_41 - .L_40)


	//   ....[0]....
.L_40:
        /*0078*/ 	.word	0xffffffff


	//   ....[1]....
        /*007c*/ 	.word	0xffffffff


	//   ....[2]....
        /*0080*/ 	.word	0xffffffff


	//   ....[3]....
        /*0084*/ 	.word	0xffffffff


	//   ....[4]....
        /*0088*/ 	.word	0xffffffff


	//   ....[5]....
        /*008c*/ 	.word	0xffffffff


	//   ....[6]....
        /*0090*/ 	.word	0xffffffff


	//   ....[7]....
        /*0094*/ 	.word	0xffffffff


	//   ....[8]....
        /*0098*/ 	.word	0xffffffff


	//   ....[9]....
        /*009c*/ 	.word	0xffffffff


	//   ....[10]....
        /*00a0*/ 	.word	0xffffffff


	//   ....[11]....
        /*00a4*/ 	.word	0xffffffff


	//   ....[12]....
        /*00a8*/ 	.word	0xffffffff


	//----- nvinfo : EIATTR_COOP_GROUP_INSTR_OFFSETS
	.align		4
.L_41:
        /*00ac*/ 	.byte	0x04, 0x28
        /*00ae*/ 	.short	(.L_43 - .L_42)


	//   ....[0]....
.L_42:
        /*00b0*/ 	.word	0x00000090


	//   ....[1]....
        /*00b4*/ 	.word	0x000004d0


	//   ....[2]....
        /*00b8*/ 	.word	0x00000640


	//   ....[3]....
        /*00bc*/ 	.word	0x000007e0


	//   ....[4]....
        /*00c0*/ 	.word	0x000008e0


	//   ....[5]....
        /*00c4*/ 	.word	0x00000a50


	//   ....[6]....
        /*00c8*/ 	.word	0x00000bf0


	//   ....[7]....
        /*00cc*/ 	.word	0x00001cd0


	//   ....[8]....
        /*00d0*/ 	.word	0x00002ab0


	//   ....[9]....
        /*00d4*/ 	.word	0x00002cc0


	//   ....[10]....
        /*00d8*/ 	.word	0x00002cf0


	//   ....[11]....
        /*00dc*/ 	.word	0x00003780


	//   ....[12]....
        /*00e0*/ 	.word	0x000039b0


	//----- nvinfo : EIATTR_VRC_CTA_INIT_COUNT
	.align		4
.L_43:
        /*00e4*/ 	.byte	0x02, 0x4a
        /*00e6*/ 	.byte	0x80
	.zero		1


	//----- nvinfo : EIATTR_SYSCALL_OFFSETS
	.align		4
        /*00e8*/ 	.byte	0x04, 0x46
        /*00ea*/ 	.short	(.L_45 - .L_44)


	//   ....[0]....
.L_44:
        /*00ec*/ 	.word	0x00005390


	//   ....[1]....
        /*00f0*/ 	.word	0x00005480


	//   ....[2]....
        /*00f4*/ 	.word	0x00005be0


	//   ....[3]....
        /*00f8*/ 	.word	0x00006490


	//   ....[4]....
        /*00fc*/ 	.word	0x00006d10


	//   ....[5]....
        /*0100*/ 	.word	0x00007590


	//----- nvinfo : EIATTR_MBARRIER_INSTR_OFFSETS
	.align		4
.L_45:
        /*0104*/ 	.byte	0x04, 0x39
        /*0106*/ 	.short	(.L_47 - .L_46)


	//   ....[0]....
.L_46:
        /*0108*/ 	.word	0x000005b0
        /*010c*/ 	.word	0x000000ff
        /*0110*/ 	.word	0x00000000
        /*0114*/ 	.short	0x0100
        /*0116*/ 	.byte	0x05
	.zero		1


	//   ....[1]....
        /*0118*/ 	.word	0x000005c0
        /*011c*/ 	.word	0x000000ff
        /*0120*/ 	.word	0x00000020
        /*0124*/ 	.short	0x0100
        /*0126*/ 	.byte	0x05
	.zero		1


	//   ....[2]....
        /*0128*/ 	.word	0x000005d0
        /*012c*/ 	.word	0x000000ff
        /*0130*/ 	.word	0x00000008
        /*0134*/ 	.short	0x0100
        /*0136*/ 	.byte	0x05
	.zero		1


	//   ....[3]....
        /*0138*/ 	.word	0x000005e0
        /*013c*/ 	.word	0x000000ff
        /*0140*/ 	.word	0x00000028
        /*0144*/ 	.short	0x0100
        /*0146*/ 	.byte	0x05
	.zero		1


	//   ....[4]....
        /*0148*/ 	.word	0x000005f0
        /*014c*/ 	.word	0x000000ff
        /*0150*/ 	.word	0x00000010
        /*0154*/ 	.short	0x0100
        /*0156*/ 	.byte	0x05
	.zero		1


	//   ....[5]....
        /*0158*/ 	.word	0x00000600
        /*015c*/ 	.word	0x000000ff
        /*0160*/ 	.word	0x00000030
        /*0164*/ 	.short	0x0100
        /*0166*/ 	.byte	0x05
	.zero		1


	//   ....[6]....
        /*0168*/ 	.word	0x00000610
        /*016c*/ 	.word	0x000000ff
        /*0170*/ 	.word	0x00000018
        /*0174*/ 	.short	0x0100
        /*0176*/ 	.byte	0x05
	.zero		1


	//   ....[7]....
        /*0178*/ 	.word	0x00000620
        /*017c*/ 	.word	0x000000ff
        /*0180*/ 	.word	0x00000038
        /*0184*/ 	.short	0x0100
        /*0186*/ 	.byte	0x05
	.zero		1


	//   ....[8]....
        /*0188*/ 	.word	0x00000750
        /*018c*/ 	.word	0x000000ff
        /*0190*/ 	.word	0x00000040
        /*0194*/ 	.short	0x0100
        /*0196*/ 	.byte	0x07
	.zero		1


	//   ....[9]....
        /*0198*/ 	.word	0x00000760
        /*019c*/ 	.word	0x000000ff
        /*01a0*/ 	.word	0x00000060
        /*01a4*/ 	.short	0x0100
        /*01a6*/ 	.byte	0x07
	.zero		1


	//   ....[10]....
        /*01a8*/ 	.word	0x00000770
        /*01ac*/ 	.word	0x000000ff
        /*01b0*/ 	.word	0x00000048
        /*01b4*/ 	.short	0x0100
        /*01b6*/ 	.byte	0x07
	.zero		1


	//   ....[11]....
        /*01b8*/ 	.word	0x00000780
        /*01bc*/ 	.word	0x000000ff
        /*01c0*/ 	.word	0x00000068
        /*01c4*/ 	.short	0x0100
        /*01c6*/ 	.byte	0x07
	.zero		1


	//   ....[12]....
        /*01c8*/ 	.word	0x00000790
        /*01cc*/ 	.word	0x000000ff
        /*01d0*/ 	.word	0x00000050
        /*01d4*/ 	.short	0x0100
        /*01d6*/ 	.byte	0x07
	.zero		1


	//   ....[13]....
        /*01d8*/ 	.word	0x000007a0
        /*01dc*/ 	.word	0x000000ff
        /*01e0*/ 	.word	0x00000070
        /*01e4*/ 	.short	0x0100
        /*01e6*/ 	.byte	0x07
	.zero		1


	//   ....[14]....
        /*01e8*/ 	.word	0x000007b0
        /*01ec*/ 	.word	0x000000ff
        /*01f0*/ 	.word	0x00000058
        /*01f4*/ 	.short	0x0100
        /*01f6*/ 	.byte	0x07
	.zero		1


	//   ....[15]....
        /*01f8*/ 	.word	0x000007c0
        /*01fc*/ 	.word	0x000000ff
        /*0200*/ 	.word	0x00000078
        /*0204*/ 	.short	0x0100
        /*0206*/ 	.byte	0x07
	.zero		1


	//   ....[16]....
        /*0208*/ 	.word	0x000008b0
        /*020c*/ 	.word	0x000000ff
        /*0210*/ 	.word	0x00000080
        /*0214*/ 	.short	0x0100
        /*0216*/ 	.byte	0x05
	.zero		1


	//   ....[17]....
        /*0218*/ 	.word	0x000008c0
        /*021c*/ 	.word	0x000000ff
        /*0220*/ 	.word	0x00000088
        /*0224*/ 	.short	0x0100
        /*0226*/ 	.byte	0x05
	.zero		1


	//   ....[18]....
        /*0228*/ 	.word	0x00000a00
        /*022c*/ 	.word	0x000000ff
        /*0230*/ 	.word	0x00000090
        /*0234*/ 	.short	0x0100
        /*0236*/ 	.byte	0x05
	.zero		1


	//   ....[19]....
        /*0238*/ 	.word	0x00000a10
        /*023c*/ 	.word	0x000000ff
        /*0240*/ 	.word	0x000000a0
        /*0244*/ 	.short	0x0100
        /*0246*/ 	.byte	0x05
	.zero		1


	//   ....[20]....
        /*0248*/ 	.word	0x00000a20
        /*024c*/ 	.word	0x000000ff
        /*0250*/ 	.word	0x00000098
        /*0254*/ 	.short	0x0100
        /*0256*/ 	.byte	0x05
	.zero		1


	//   ....[21]....
        /*0258*/ 	.word	0x00000a30
        /*025c*/ 	.word	0x000000ff
        /*0260*/ 	.word	0x000000a8
        /*0264*/ 	.short	0x0100
        /*0266*/ 	.byte	0x05
	.zero		1


	//   ....[22]....
        /*0268*/ 	.word	0x00000b60
        /*026c*/ 	.word	0x000000ff
        /*0270*/ 	.word	0x000000b0
        /*0274*/ 	.short	0x0100
        /*0276*/ 	.byte	0x07
	.zero		1


	//   ....[23]....
        /*0278*/ 	.word	0x00000b70
        /*027c*/ 	.word	0x000000ff
        /*0280*/ 	.word	0x000000d0
        /*0284*/ 	.short	0x0100
        /*0286*/ 	.byte	0x07
	.zero		1


	//   ....[24]....
        /*0288*/ 	.word	0x00000b80
        /*028c*/ 	.word	0x000000ff
        /*0290*/ 	.word	0x000000b8
        /*0294*/ 	.short	0x0100
        /*0296*/ 	.byte	0x07
	.zero		1


	//   ....[25]....
        /*0298*/ 	.word	0x00000b90
        /*029c*/ 	.word	0x000000ff
        /*02a0*/ 	.word	0x000000d8
        /*02a4*/ 	.short	0x0100
        /*02a6*/ 	.byte	0x07
	.zero		1


	//   ....[26]....
        /*02a8*/ 	.word	0x00000ba0
        /*02ac*/ 	.word	0x000000ff
        /*02b0*/ 	.word	0x000000c0
        /*02b4*/ 	.short	0x0100
        /*02b6*/ 	.byte	0x07
	.zero		1


	//   ....[27]....
        /*02b8*/ 	.word	0x00000bb0
        /*02bc*/ 	.word	0x000000ff
        /*02c0*/ 	.word	0x000000e0
        /*02c4*/ 	.short	0x0100
        /*02c6*/ 	.byte	0x07
	.zero		1


	//   ....[28]....
        /*02c8*/ 	.word	0x00000bc0
        /*02cc*/ 	.word	0x000000ff
        /*02d0*/ 	.word	0x000000c8
        /*02d4*/ 	.short	0x0100
        /*02d6*/ 	.byte	0x07
	.zero		1


	//   ....[29]....
        /*02d8*/ 	.word	0x00000bd0
        /*02dc*/ 	.word	0x000000ff
        /*02e0*/ 	.word	0x000000e8
        /*02e4*/ 	.short	0x0100
        /*02e6*/ 	.byte	0x07
	.zero		1


	//   ....[30]....
        /*02e8*/ 	.word	0x00000cc0
        /*02ec*/ 	.word	0x000000ff
        /*02f0*/ 	.word	0x000000f0
        /*02f4*/ 	.short	0x0100
        /*02f6*/ 	.byte	0x05
	.zero		1


	//   ....[31]....
        /*02f8*/ 	.word	0x00000cd0
        /*02fc*/ 	.word	0x000000ff
        /*0300*/ 	.word	0x00000100
        /*0304*/ 	.short	0x0100
        /*0306*/ 	.byte	0x05
	.zero		1


	//   ....[32]....
        /*0308*/ 	.word	0x00000ce0
        /*030c*/ 	.word	0x000000ff
        /*0310*/ 	.word	0x000000f8
        /*0314*/ 	.short	0x0100
        /*0316*/ 	.byte	0x05
	.zero		1


	//   ....[33]....
        /*0318*/ 	.word	0x00000cf0
        /*031c*/ 	.word	0x000000ff
        /*0320*/ 	.word	0x00000108
        /*0324*/ 	.short	0x0100
        /*0326*/ 	.byte	0x05
	.zero		1


	//   ....[34]....
        /*0328*/ 	.word	0x000015d0
        /*032c*/ 	.word	0x00000003
        /*0330*/ 	.word	0x00000100
        /*0334*/ 	.short	0x010a
        /*0336*/ 	.byte	0xff
	.zero		1


	//   ....[35]....
        /*0338*/ 	.word	0x00001600
        /*033c*/ 	.word	0x00000003
        /*0340*/ 	.word	0x000000f0
        /*0344*/ 	.short	0x0101
        /*0346*/ 	.byte	0xff
	.zero		1


	//   ....[36]....
        /*0348*/ 	.word	0x000016d0
        /*034c*/ 	.word	0x000000ff
        /*0350*/ 	.word	0x00000020
        /*0354*/ 	.short	0x010a
        /*0356*/ 	.byte	0x08
	.zero		1


	//   ....[37]....
        /*0358*/ 	.word	0x00001770
        /*035c*/ 	.word	0x000000ff
        /*0360*/ 	.word	0x00000020
        /*0364*/ 	.short	0x010a
        /*0366*/ 	.byte	0x21
	.zero		1


	//   ....[38]....
        /*0368*/ 	.word	0x000018c0
        /*036c*/ 	.word	0x000000ff
        /*0370*/ 	.word	0x00000020
        /*0374*/ 	.short	0x010a
        /*0376*/ 	.byte	0x08
	.zero		1


	//   ....[39]....
        /*0378*/ 	.word	0x000019d0
        /*037c*/ 	.word	0x000000ff
        /*0380*/ 	.word	0x00000088
        /*0384*/ 	.short	0x0101
        /*0386*/ 	.byte	0x04
	.zero		1


	//   ....[40]....
        /*0388*/ 	.word	0x000019f0
        /*038c*/ 	.word	0x000000ff
        /*0390*/ 	.word	0x00000020
        /*0394*/ 	.short	0x010a
        /*0396*/ 	.byte	0x08
	.zero		1


	//   ....[41]....
        /*0398*/ 	.word	0x00001a70
        /*039c*/ 	.word	0x000000ff
        /*03a0*/ 	.word	0x00000020
        /*03a4*/ 	.short	0x010a
        /*03a6*/ 	.byte	0x11
	.zero		1


	//   ....[42]....
        /*03a8*/ 	.word	0x00001bc0
        /*03ac*/ 	.word	0x000000ff
        /*03b0*/ 	.word	0x00000020
        /*03b4*/ 	.short	0x010a
        /*03b6*/ 	.byte	0x08
	.zero		1


	//   ....[43]....
        /*03b8*/ 	.word	0x00001d00
        /*03bc*/ 	.word	0x00000002
        /*03c0*/ 	.word	0x00000090
        /*03c4*/ 	.short	0x010a
        /*03c6*/ 	.byte	0xff
	.zero		1


	//   ....[44]....
        /*03c8*/ 	.word	0x00001dc0
        /*03cc*/ 	.word	0x00000002
        /*03d0*/ 	.word	0x00000000
        /*03d4*/ 	.short	0x0101
        /*03d6*/ 	.byte	0xff
	.zero		1


	//   ....[45]....
        /*03d8*/ 	.word	0x00002320
        /*03dc*/ 	.word	0x000000ff
        /*03e0*/ 	.word	0x00000000
        /*03e4*/ 	.short	0x010a
        /*03e6*/ 	.byte	0x05
	.zero		1


	//   ....[46]....
        /*03e8*/ 	.word	0x000023b0
        /*03ec*/ 	.word	0x000000ff
        /*03f0*/ 	.word	0x00000000
        /*03f4*/ 	.short	0x010a
        /*03f6*/ 	.byte	0x05
	.zero		1


	//   ....[47]....
        /*03f8*/ 	.word	0x00002440
        /*03fc*/ 	.word	0x000000ff
        /*0400*/ 	.word	0x00000000
        /*0404*/ 	.short	0x010a
        /*0406*/ 	.byte	0x05
	.zero		1


	//   ....[48]....
        /*0408*/ 	.word	0x000024e0
        /*040c*/ 	.word	0x00000000
        /*0410*/ 	.word	0x00000000
        /*0414*/ 	.short	0x010a
        /*0416*/ 	.byte	0xff
	.zero		1


	//   ....[49]....
        /*0418*/ 	.word	0x00002600
        /*041c*/ 	.word	0x00000000
        /*0420*/ 	.word	0x000000f0
        /*0424*/ 	.short	0x010a
        /*0426*/ 	.byte	0xff
	.zero		1


	//   ....[50]....
        /*0428*/ 	.word	0x00002660
        /*042c*/ 	.word	0x00000004
        /*0430*/ 	.word	0x00000000
        /*0434*/ 	.short	0x0101
        /*0436*/ 	.byte	0xff
	.zero		1


	//   ....[51]....
        /*0438*/ 	.word	0x00002680
        /*043c*/ 	.word	0x000000ff
        /*0440*/ 	.word	0x000000a0
        /*0444*/ 	.short	0x010a
        /*0446*/ 	.byte	0x05
	.zero		1


	//   ....[52]....
        /*0448*/ 	.word	0x000027a0
        /*044c*/ 	.word	0x00000000
        /*0450*/ 	.word	0x00000090
        /*0454*/ 	.short	0x010a
        /*0456*/ 	.byte	0xff
	.zero		1


	//   ....[53]....
        /*0458*/ 	.word	0x000028b0
        /*045c*/ 	.word	0x00000000
        /*0460*/ 	.word	0x00000000
        /*0464*/ 	.short	0x0101
        /*0466*/ 	.byte	0xff
	.zero		1


	//   ....[54]....
        /*0468*/ 	.word	0x00002940
        /*046c*/ 	.word	0x000000ff
        /*0470*/ 	.word	0x000000a0
        /*0474*/ 	.short	0x0106
        /*0476*/ 	.byte	0x05
	.zero		1


	//   ....[55]....
        /*0478*/ 	.word	0x00002960
        /*047c*/ 	.word	0x000000ff
        /*0480*/ 	.word	0x000000a0
        /*0484*/ 	.short	0x010a
        /*0486*/ 	.byte	0x05
	.zero		1


	//   ....[56]....
        /*0488*/ 	.word	0x000029f0
        /*048c*/ 	.word	0x000000ff
        /*0490*/ 	.word	0x000000a0
        /*0494*/ 	.short	0x0106
        /*0496*/ 	.byte	0x04
	.zero		1


	//   ....[57]....
        /*0498*/ 	.word	0x00002a30
        /*049c*/ 	.word	0x00000000
        /*04a0*/ 	.word	0x000000a0
        /*04a4*/ 	.short	0x010a
        /*04a6*/ 	.byte	0xff
	.zero		1


	//   ....[58]....
        /*04a8*/ 	.word	0x00002f70
        /*04ac*/ 	.word	0x00000000
        /*04b0*/ 	.word	0x00000090
        /*04b4*/ 	.short	0x010a
        /*04b6*/ 	.byte	0xff
	.zero		1


	//   ....[59]....
        /*04b8*/ 	.word	0x00003070
        /*04bc*/ 	.word	0x00000003
        /*04c0*/ 	.word	0x00000000
        /*04c4*/ 	.short	0x0101
        /*04c6*/ 	.byte	0xff
	.zero		1


	//   ....[60]....
        /*04c8*/ 	.word	0x00003080
        /*04cc*/ 	.word	0x000000ff
        /*04d0*/ 	.word	0x00000000
        /*04d4*/ 	.short	0x010a
        /*04d6*/ 	.byte	0x06
	.zero		1


	//   ....[61]....
        /*04d8*/ 	.word	0x00003100
        /*04dc*/ 	.word	0x000000ff
        /*04e0*/ 	.word	0x000000d0
        /*04e4*/ 	.short	0x010a
        /*04e6*/ 	.byte	0x07
	.zero		1


	//   ....[62]....
        /*04e8*/ 	.word	0x000031e0
        /*04ec*/ 	.word	0x000000ff
        /*04f0*/ 	.word	0x00000000
        /*04f4*/ 	.short	0x010a
        /*04f6*/ 	.byte	0x06
	.zero		1


	//   ....[63]....
        /*04f8*/ 	.word	0x00003310
        /*04fc*/ 	.word	0x000000ff
        /*0500*/ 	.word	0x00000000
        /*0504*/ 	.short	0x010a
        /*0506*/ 	.byte	0x1a
	.zero		1


	//   ....[64]....
        /*0508*/ 	.word	0x000035b0
        /*050c*/ 	.word	0x000000ff
        /*0510*/ 	.word	0x00000000
        /*0514*/ 	.short	0x010a
        /*0516*/ 	.byte	0x06
	.zero		1


	//   ....[65]....
        /*0518*/ 	.word	0x00003640
        /*051c*/ 	.word	0x000000ff
        /*0520*/ 	.word	0x00000000
        /*0524*/ 	.short	0x010a
        /*0526*/ 	.byte	0x06
	.zero		1


	//   ....[66]....
        /*0528*/ 	.word	0x000036d0
        /*052c*/ 	.word	0x000000ff
        /*0530*/ 	.word	0x00000000
        /*0534*/ 	.short	0x010a
        /*0536*/ 	.byte	0x06
	.zero		1


	//   ....[67]....
        /*0538*/ 	.word	0x00003760
        /*053c*/ 	.word	0x000000ff
        /*0540*/ 	.word	0x00000000
        /*0544*/ 	.short	0x010a
        /*0546*/ 	.byte	0x07
	.zero		1


	//   ....[68]....
        /*0548*/ 	.word	0x00003be0
        /*054c*/ 	.word	0x00000000
        /*0550*/ 	.word	0x00000090
        /*0554*/ 	.short	0x010a
        /*0556*/ 	.byte	0xff
	.zero		1


	//   ....[69]....
        /*0558*/ 	.word	0x00003ca0
        /*055c*/ 	.word	0x00000000
        /*0560*/ 	.word	0x00000000
        /*0564*/ 	.short	0x0101
        /*0566*/ 	.byte	0xff
	.zero		1


	//   ....[70]....
        /*0568*/ 	.word	0x00003fc0
        /*056c*/ 	.word	0x000000ff
        /*0570*/ 	.word	0x00000088
        /*0574*/ 	.short	0x010a
        /*0576*/ 	.byte	0x07
	.zero		1


	//   ....[71]....
        /*0578*/ 	.word	0x000041b0
        /*057c*/ 	.word	0x000000ff
        /*0580*/ 	.word	0x00000060
        /*0584*/ 	.short	0x010a
        /*0586*/ 	.byte	0x07
	.zero		1


	//   ....[72]....
        /*0588*/ 	.word	0x00004320
        /*058c*/ 	.word	0x000000ff
        /*0590*/ 	.word	0x00000040
        /*0594*/ 	.short	0x010b
        /*0596*/ 	.byte	0x07
	.zero		1


	//   ....[73]....
        /*0598*/ 	.word	0x00004330
        /*059c*/ 	.word	0x000000ff
        /*05a0*/ 	.word	0x00000000
        /*05a4*/ 	.short	0x0101
        /*05a6*/ 	.byte	0x08
	.zero		1


	//   ....[74]....
        /*05a8*/ 	.word	0x00004350
        /*05ac*/ 	.word	0x000000ff
        /*05b0*/ 	.word	0x00000068
        /*05b4*/ 	.short	0x010a
        /*05b6*/ 	.byte	0x07
	.zero		1


	//   ....[75]....
        /*05b8*/ 	.word	0x000044b0
        /*05bc*/ 	.word	0x000000ff
        /*05c0*/ 	.word	0x00000048
        /*05c4*/ 	.short	0x010b
        /*05c6*/ 	.byte	0x07
	.zero		1


	//   ....[76]....
        /*05c8*/ 	.word	0x000044c0
        /*05cc*/ 	.word	0x000000ff
        /*05d0*/ 	.word	0x00000000
        /*05d4*/ 	.short	0x0101
        /*05d6*/ 	.byte	0x08
	.zero		1


	//   ....[77]....
        /*05d8*/ 	.word	0x000044d0
        /*05dc*/ 	.word	0x000000ff
        /*05e0*/ 	.word	0x00000070
        /*05e4*/ 	.short	0x010a
        /*05e6*/ 	.byte	0x07
	.zero		1


	//   ....[78]....
        /*05e8*/ 	.word	0x00004670
        /*05ec*/ 	.word	0x000000ff
        /*05f0*/ 	.word	0x00000050
        /*05f4*/ 	.short	0x010b
        /*05f6*/ 	.byte	0x07
	.zero		1


	//   ....[79]....
        /*05f8*/ 	.word	0x000046e0
        /*05fc*/ 	.word	0x000000ff
        /*0600*/ 	.word	0x00000000
        /*0604*/ 	.short	0x0101
        /*0606*/ 	.byte	0x08
	.zero		1


	//   ....[80]....
        /*0608*/ 	.word	0x00004710
        /*060c*/ 	.word	0x000000ff
        /*0610*/ 	.word	0x00000078
        /*0614*/ 	.short	0x010a
        /*0616*/ 	.byte	0x07
	.zero		1


	//   ....[81]....
        /*0618*/ 	.word	0x00004920
        /*061c*/ 	.word	0x000000ff
        /*0620*/ 	.word	0x00000058
        /*0624*/ 	.short	0x010b
        /*0626*/ 	.byte	0x07
	.zero		1


	//   ....[82]....
        /*0628*/ 	.word	0x00004940
        /*062c*/ 	.word	0x000000ff
        /*0630*/ 	.word	0x00000000
        /*0634*/ 	.short	0x0101
        /*0636*/ 	.byte	0x0d
	.zero		1


	//   ....[83]....
        /*0638*/ 	.word	0x00004970
        /*063c*/ 	.word	0x000000ff
        /*0640*/ 	.word	0x00000060
        /*0644*/ 	.short	0x010a
        /*0646*/ 	.byte	0x07
	.zero		1


	//   ....[84]....
        /*0648*/ 	.word	0x00004990
        /*064c*/ 	.word	0x000000ff
        /*0650*/ 	.word	0x00000068
        /*0654*/ 	.short	0x010a
        /*0656*/ 	.byte	0x07
	.zero		1


	//   ....[85]....
        /*0658*/ 	.word	0x000049b0
        /*065c*/ 	.word	0x000000ff
        /*0660*/ 	.word	0x00000070
        /*0664*/ 	.short	0x010a
        /*0666*/ 	.byte	0x07
	.zero		1


	//   ....[86]....
        /*0668*/ 	.word	0x000049f0
        /*066c*/ 	.word	0x00000000
        /*0670*/ 	.word	0x00000078
        /*0674*/ 	.short	0x010a
        /*0676*/ 	.byte	0xff
	.zero		1


	//   ....[87]....
        /*0678*/ 	.word	0x00004d50
        /*067c*/ 	.word	0x00000000
        /*0680*/ 	.word	0x00000090
        /*0684*/ 	.short	0x010a
        /*0686*/ 	.byte	0xff
	.zero		1


	//   ....[88]....
        /*0688*/ 	.word	0x00004e60
        /*068c*/ 	.word	0x00000000
        /*0690*/ 	.word	0x00000000
        /*0694*/ 	.short	0x0101
        /*0696*/ 	.byte	0xff
	.zero		1


	//   ....[89]....
        /*0698*/ 	.word	0x000058c0
        /*069c*/ 	.word	0x000000ff
        /*06a0*/ 	.word	0x00000040
        /*06a4*/ 	.short	0x010a
        /*06a6*/ 	.byte	0x30
	.zero		1


	//   ....[90]....
        /*06a8*/ 	.word	0x00005930
        /*06ac*/ 	.word	0x0000004f
        /*06b0*/ 	.word	0x000000b0
        /*06b4*/ 	.short	0x010a
        /*06b6*/ 	.byte	0xff
	.zero		1


	//   ....[91]....
        /*06b8*/ 	.word	0x000059e0
        /*06bc*/ 	.word	0x000000ff
        /*06c0*/ 	.word	0x00000040
        /*06c4*/ 	.short	0x010a
        /*06c6*/ 	.byte	0x30
	.zero		1


	//   ....[92]....
        /*06c8*/ 	.word	0x00005ac0
        /*06cc*/ 	.word	0x0000004f
        /*06d0*/ 	.word	0x000000b0
        /*06d4*/ 	.short	0x010a
        /*06d6*/ 	.byte	0xff
	.zero		1


	//   ....[93]....
        /*06d8*/ 	.word	0x000061f0
        /*06dc*/ 	.word	0x00000000
        /*06e0*/ 	.word	0x00000000
        /*06e4*/ 	.short	0x0101
        /*06e6*/ 	.byte	0xff
	.zero		1


	//   ....[94]....
        /*06e8*/ 	.word	0x00006200
        /*06ec*/ 	.word	0x00000003
        /*06f0*/ 	.word	0x00000040
        /*06f4*/ 	.short	0x010a
        /*06f6*/ 	.byte	0xff
	.zero		1


	//   ....[95]....
        /*06f8*/ 	.word	0x000062c0
        /*06fc*/ 	.word	0x00000003
        /*0700*/ 	.word	0x00000040
        /*0704*/ 	.short	0x010a
        /*0706*/ 	.byte	0xff
	.zero		1


	//   ....[96]....
        /*0708*/ 	.word	0x00006a70
        /*070c*/ 	.word	0x00000026
        /*0710*/ 	.word	0x00000000
        /*0714*/ 	.short	0x0101
        /*0716*/ 	.byte	0xff
	.zero		1


	//   ....[97]....
        /*0718*/ 	.word	0x00006a90
        /*071c*/ 	.word	0x00000053
        /*0720*/ 	.word	0x00000040
        /*0724*/ 	.short	0x010a
        /*0726*/ 	.byte	0xff
	.zero		1


	//   ....[98]....
        /*0728*/ 	.word	0x00006b40
        /*072c*/ 	.word	0x00000053
        /*0730*/ 	.word	0x00000040
        /*0734*/ 	.short	0x010a
        /*0736*/ 	.byte	0xff
	.zero		1


	//   ....[99]....
        /*0738*/ 	.word	0x000072f0
        /*073c*/ 	.word	0x00000026
        /*0740*/ 	.word	0x00000000
        /*0744*/ 	.short	0x0101
        /*0746*/ 	.byte	0xff
	.zero		1


	//   ....[100]....
        /*0748*/ 	.word	0x00007310
        /*074c*/ 	.word	0x00000058
        /*0750*/ 	.word	0x00000040
        /*0754*/ 	.short	0x010a
        /*0756*/ 	.byte	0xff
	.zero		1


	//   ....[101]....
        /*0758*/ 	.word	0x000073c0
        /*075c*/ 	.word	0x00000058
        /*0760*/ 	.word	0x00000040
        /*0764*/ 	.short	0x010a
        /*0766*/ 	.byte	0xff
	.zero		1


	//   ....[102]....
        /*0768*/ 	.word	0x000076f0
        /*076c*/ 	.word	0x000000ff
        /*0770*/ 	.word	0x00000000
        /*0774*/ 	.short	0x0101
        /*0776*/ 	.byte	0x05
	.zero		1


	//   ....[103]....
        /*0778*/ 	.word	0x00007bd0
        /*077c*/ 	.word	0x00000002
        /*0780*/ 	.word	0x00000000
        /*0784*/ 	.short	0x0101
        /*0786*/ 	.byte	0xff
	.zero		1


	//   ....[104]....
        /*0788*/ 	.word	0x00007e40
        /*078c*/ 	.word	0x000000ff
        /*0790*/ 	.word	0x00000000
        /*0794*/ 	.short	0x0101
        /*0796*/ 	.byte	0x04
	.zero		1


	//   ....[105]....
        /*0798*/ 	.word	0x00007e60
        /*079c*/ 	.word	0x00000003
        /*07a0*/ 	.word	0x00000100
        /*07a4*/ 	.short	0x010a
        /*07a6*/ 	.byte	0xff
	.zero		1


	//   ....[106]....
        /*07a8*/ 	.word	0x00007ec0
        /*07ac*/ 	.word	0x00000002
        /*07b0*/ 	.word	0x00000020
        /*07b4*/ 	.short	0x010a
        /*07b6*/ 	.byte	0xff
	.zero		1


	//   ....[107]....
        /*07b8*/ 	.word	0x00007f20
        /*07bc*/ 	.word	0x00000002
        /*07c0*/ 	.word	0x00000020
        /*07c4*/ 	.short	0x010a
        /*07c6*/ 	.byte	0xff
	.zero		1


	//   ....[108]....
        /*07c8*/ 	.word	0x00007f70
        /*07cc*/ 	.word	0x00000002
        /*07d0*/ 	.word	0x00000090
        /*07d4*/ 	.short	0x010a
        /*07d6*/ 	.byte	0xff
	.zero		1


	//   ....[109]....
        /*07d8*/ 	.word	0x00007fd0
        /*07dc*/ 	.word	0x00000000
        /*07e0*/ 	.word	0x00000000
        /*07e4*/ 	.short	0x010a
        /*07e6*/ 	.byte	0xff
	.zero		1


	//   ....[110]....
        /*07e8*/ 	.word	0x00008030
        /*07ec*/ 	.word	0x00000000
        /*07f0*/ 	.word	0x00000000
        /*07f4*/ 	.short	0x010a
        /*07f6*/ 	.byte	0xff
	.zero		1


	//   ....[111]....
        /*07f8*/ 	.word	0x00008090
        /*07fc*/ 	.word	0x00000000
        /*0800*/ 	.word	0x00000000
        /*0804*/ 	.short	0x010a
        /*0806*/ 	.byte	0xff
	.zero		1


	//   ....[112]....
        /*0808*/ 	.word	0x000080e0
        /*080c*/ 	.word	0x00000000
        /*0810*/ 	.word	0x000000f0
        /*0814*/ 	.short	0x010a
        /*0816*/ 	.byte	0xff
	.zero		1


	//   ....[113]....
        /*0818*/ 	.word	0x00008140
        /*081c*/ 	.word	0x00000000
        /*0820*/ 	.word	0x000000a0
        /*0824*/ 	.short	0x010a
        /*0826*/ 	.byte	0xff
	.zero		1


	//   ....[114]....
        /*0828*/ 	.word	0x00008190
        /*082c*/ 	.word	0x00000000
        /*0830*/ 	.word	0x00000090
        /*0834*/ 	.short	0x010a
        /*0836*/ 	.byte	0xff
	.zero		1


	//   ....[115]....
        /*0838*/ 	.word	0x000081f0
        /*083c*/ 	.word	0x00000000
        /*0840*/ 	.word	0x000000a0
        /*0844*/ 	.short	0x010a
        /*0846*/ 	.byte	0xff
	.zero		1


	//   ....[116]....
        /*0848*/ 	.word	0x00008240
        /*084c*/ 	.word	0x00000000
        /*0850*/ 	.word	0x00000090
        /*0854*/ 	.short	0x010a
        /*0856*/ 	.byte	0xff
	.zero		1


	//   ....[117]....
        /*0858*/ 	.word	0x000082a0
        /*085c*/ 	.word	0x00000003
        /*0860*/ 	.word	0x000000d0
        /*0864*/ 	.short	0x010a
        /*0866*/ 	.byte	0xff
	.zero		1


	//   ....[118]....
        /*0868*/ 	.word	0x00008300
        /*086c*/ 	.word	0x00000000
        /*0870*/ 	.word	0x00000000
        /*0874*/ 	.short	0x010a
        /*0876*/ 	.byte	0xff
	.zero		1


	//   ....[119]....
        /*0878*/ 	.word	0x00008360
        /*087c*/ 	.word	0x00000000
        /*0880*/ 	.word	0x00000000
        /*0884*/ 	.short	0x010a
        /*0886*/ 	.byte	0xff
	.zero		1


	//   ....[120]....
        /*0888*/ 	.word	0x000083c0
        /*088c*/ 	.word	0x00000000
        /*0890*/ 	.word	0x00000000
        /*0894*/ 	.short	0x010a
        /*0896*/ 	.byte	0xff
	.zero		1


	//   ....[121]....
        /*0898*/ 	.word	0x00008420
        /*089c*/ 	.word	0x00000000
        /*08a0*/ 	.word	0x00000000
        /*08a4*/ 	.short	0x010a
        /*08a6*/ 	.byte	0xff
	.zero		1


	//   ....[122]....
        /*08a8*/ 	.word	0x00008480
        /*08ac*/ 	.word	0x00000000
        /*08b0*/ 	.word	0x00000000
        /*08b4*/ 	.short	0x010a
        /*08b6*/ 	.byte	0xff
	.zero		1


	//   ....[123]....
        /*08b8*/ 	.word	0x000084d0
        /*08bc*/ 	.word	0x00000000
        /*08c0*/ 	.word	0x00000090
        /*08c4*/ 	.short	0x010a
        /*08c6*/ 	.byte	0xff
	.zero		1


	//   ....[124]....
        /*08c8*/ 	.word	0x00008530
        /*08cc*/ 	.word	0x00000000
        /*08d0*/ 	.word	0x00000088
        /*08d4*/ 	.short	0x010a
        /*08d6*/ 	.byte	0xff
	.zero		1


	//   ....[125]....
        /*08d8*/ 	.word	0x00008590
        /*08dc*/ 	.word	0x00000003
        /*08e0*/ 	.word	0x00000060
        /*08e4*/ 	.short	0x010a
        /*08e6*/ 	.byte	0xff
	.zero		1


	//   ....[126]....
        /*08e8*/ 	.word	0x000085f0
        /*08ec*/ 	.word	0x00000003
        /*08f0*/ 	.word	0x00000068
        /*08f4*/ 	.short	0x010a
        /*08f6*/ 	.byte	0xff
	.zero		1


	//   ....[127]....
        /*08f8*/ 	.word	0x00008650
        /*08fc*/ 	.word	0x00000003
        /*0900*/ 	.word	0x00000070
        /*0904*/ 	.short	0x010a
        /*0906*/ 	.byte	0xff
	.zero		1


	//   ....[128]....
        /*0908*/ 	.word	0x000086b0
        /*090c*/ 	.word	0x00000003
        /*0910*/ 	.word	0x00000078
        /*0914*/ 	.short	0x010a
        /*0916*/ 	.byte	0xff
	.zero		1


	//   ....[129]....
        /*0918*/ 	.word	0x00008710
        /*091c*/ 	.word	0x00000000
        /*0920*/ 	.word	0x00000060
        /*0924*/ 	.short	0x010a
        /*0926*/ 	.byte	0xff
	.zero		1


	//   ....[130]....
        /*0928*/ 	.word	0x00008770
        /*092c*/ 	.word	0x00000000
        /*0930*/ 	.word	0x00000068
        /*0934*/ 	.short	0x010a
        /*0936*/ 	.byte	0xff
	.zero		1


	//   ....[131]....
        /*0938*/ 	.word	0x000087d0
        /*093c*/ 	.word	0x00000000
        /*0940*/ 	.word	0x00000070
        /*0944*/ 	.short	0x010a
        /*0946*/ 	.byte	0xff
	.zero		1


	//   ....[132]....
        /*0948*/ 	.word	0x00008820
        /*094c*/ 	.word	0x00000000
        /*0950*/ 	.word	0x00000090
        /*0954*/ 	.short	0x010a
        /*0956*/ 	.byte	0xff
	.zero		1


	//   ....[133]....
        /*0958*/ 	.word	0x00008880
        /*095c*/ 	.word	0x00000002
        /*0960*/ 	.word	0x00000040
        /*0964*/ 	.short	0x010a
        /*0966*/ 	.byte	0xff
	.zero		1


	//   ....[134]....
        /*0968*/ 	.word	0x000088d0
        /*096c*/ 	.word	0x0000004f
        /*0970*/ 	.word	0x000000b0
        /*0974*/ 	.short	0x010a
        /*0976*/ 	.byte	0xff
	.zero		1


	//   ....[135]....
        /*0978*/ 	.word	0x00008920
        /*097c*/ 	.word	0x00000003
        /*0980*/ 	.word	0x00000040
        /*0984*/ 	.short	0x010a
        /*0986*/ 	.byte	0xff
	.zero		1


	//   ....[136]....
        /*0988*/ 	.word	0x00008970
        /*098c*/ 	.word	0x00000053
        /*0990*/ 	.word	0x00000040
        /*0994*/ 	.short	0x010a
        /*0996*/ 	.byte	0xff
	.zero		1


	//   ....[137]....
        /*0998*/ 	.word	0x000089c0
        /*099c*/ 	.word	0x00000058
        /*09a0*/ 	.word	0x00000040
        /*09a4*/ 	.short	0x010a
        /*09a6*/ 	.byte	0xff
	.zero		1


	//----- nvinfo : EIATTR_NUM_MBARRIERS
	.align		4
.L_47:
        /*09a8*/ 	.byte	0x03, 0x38
        /*09aa*/ 	.short	0x0022


	//----- nvinfo : EIATTR_EXIT_INSTR_OFFSETS
	.align		4
        /*09ac*/ 	.byte	0x04, 0x1c
        /*09ae*/ 	.short	(.L_49 - .L_48)


	//   ....[0]....
.L_48:
        /*09b0*/ 	.word	0x00002510


	//   ....[1]....
        /*09b4*/ 	.word	0x00002a00


	//   ....[2]....
        /*09b8*/ 	.word	0x00002a60


	//   ....[3]....
        /*09bc*/ 	.word	0x000039c0


	//   ....[4]....
        /*09c0*/ 	.word	0x00004a20


	//   ....[5]....
        /*09c4*/ 	.word	0x00004a60


	//   ....[6]....
        /*09c8*/ 	.word	0x00007d30


	//   ....[7]....
        /*09cc*/ 	.word	0x00007db0


	//   ....[8]....
        /*09d0*/ 	.word	0x00007de0


	//   ....[9]....
        /*09d4*/ 	.word	0x00007e50


	//----- nvinfo : EIATTR_MAX_THREADS
	.align		4
.L_49:
        /*09d8*/ 	.byte	0x04, 0x05
        /*09da*/ 	.short	(.L_51 - .L_50)
.L_50:
        /*09dc*/ 	.word	0x00000100
        /*09e0*/ 	.word	0x00000001
        /*09e4*/ 	.word	0x00000001


	//----- nvinfo : EIATTR_CRS_STACK_SIZE
	.align		4
.L_51:
        /*09e8*/ 	.byte	0x04, 0x1e
        /*09ea*/ 	.short	(.L_53 - .L_52)
.L_52:
        /*09ec*/ 	.word	0x00000000


	//----- nvinfo : EIATTR_CBANK_PARAM_SIZE
	.align		4
.L_53:
        /*09f0*/ 	.byte	0x03, 0x19
        /*09f2*/ 	.short	0x0800


	//----- nvinfo : EIATTR_PARAM_CBANK
	.align		4
        /*09f4*/ 	.byte	0x04, 0x0a
        /*09f6*/ 	.short	(.L_55 - .L_54)
	.align		4
.L_54:
        /*09f8*/ 	.word	index@(.nv.constant0._ZN7cutlass13device_kernelINS_4gemm6kernel13GemmUniversalIN4cute5tupleIJiiiiEEENS1_10collective13CollectiveMmaINS1_35MainloopSm100TmaUmmaWarpSpecializedILi4ELi2ELi4ENS5_IJNS4_1CILi1EEESB_SB_EEEEENS5_IJNSA_ILi64EEENSA_ILi128EEESE_EEENS_6half_tENS5_IJlSB_lEEESH_SI_NS4_8TiledMMAINS4_8MMA_AtomIJNS4_20SM100_MMA_F16BF16_SSISH_SH_fLi64ELi128ELNS4_4UMMA5MajorE0ELSN_0ELNSM_7ScaleInE0ELSO_0EEEEEENS4_6LayoutISC_NS5_IJNSA_ILi0EEESS_SS_EEEEENS5_IJNS4_10UnderscoreESV_SV_EEEEENS4_13SM90_TMA_LOADENS4_14ComposedLayoutINS4_7SwizzleILi3ELi4ELi3EEENS4_18smem_ptr_flag_bitsILi16EEENSR_INS5_IJNSA_ILi8EEESE_EEENS5_IJSE_SB_EEEEEEEvNS4_8identityESY_S18_vS19_EENS_8epilogue10collective18CollectiveEpilogueINS1B_23Sm100TmaWarpSpecializedILi4ELi2ELi16ELb1ELb0EEEJSG_NS5_IJNSR_ISE_SB_EENSR_INSA_ILi32EEESB_EEEEESH_SI_SH_SI_NS1B_6fusion15FusionCallbacksIS1F_NS1K_17LinearCombinationISH_fSH_fLNS_15FloatRoundStyleE2EEESG_S1J_JEEENS4_5SM1004TMEM4LOAD26SM100_TMEM_LOAD_16dp256b4xESY_NSZ_INS10_ILi2ELi4ELi3EEES13_NSR_INS5_IJS14_S1H_EEENS5_IJS1H_SB_EEEEEEENS4_17SM75_U32x4_LDSM_NENS4_14SM90_TMA_STOREES1Y_NS4_17SM90_U32x4_STSM_NENS4_39AutoVectorizingCopyWithAssumedAlignmentILi128EEEEEEvvEEEEvNT_6ParamsE)
        /*09fc*/ 	.short	0x0380
        /*09fe*/ 	.short	0x0800


	//----- nvinfo : EIATTR_SW_WAR
	.align		4
.L_55:
        /*0a00*/ 	.byte	0x04, 0x36
        /*0a02*/ 	.short	(.L_57 - .L_56)
.L_56:
        /*0a04*/ 	.word	0x00000008
.L_57:


//--------------------- .nv.callgraph             --------------------------
	.section	.nv.callgraph,"",@"SHT_CUDA_CALLGRAPH"
	.align	4
	.sectionentsize	8
	.align		4
        /*0000*/ 	.word	0x00000000
	.align		4
        /*0004*/ 	.word	0xffffffff
	.align		4
        /*0008*/ 	.word	index@(_ZN7cutlass13device_kernelINS_4gemm6kernel13GemmUniversalIN4cute5tupleIJiiiiEEENS1_10collective13CollectiveMmaINS1_35MainloopSm100TmaUmmaWarpSpecializedILi4ELi2ELi4ENS5_IJNS4_1CILi1EEESB_SB_EEEEENS5_IJNSA_ILi64EEENSA_ILi128EEESE_EEENS_6half_tENS5_IJlSB_lEEESH_SI_NS4_8TiledMMAINS4_8MMA_AtomIJNS4_20SM100_MMA_F16BF16_SSISH_SH_fLi64ELi128ELNS4_4UMMA5MajorE0ELSN_0ELNSM_7ScaleInE0ELSO_0EEEEEENS4_6LayoutISC_NS5_IJNSA_ILi0EEESS_SS_EEEEENS5_IJNS4_10UnderscoreESV_SV_EEEEENS4_13SM90_TMA_LOADENS4_14ComposedLayoutINS4_7SwizzleILi3ELi4ELi3EEENS4_18smem_ptr_flag_bitsILi16EEENSR_INS5_IJNSA_ILi8EEESE_EEENS5_IJSE_SB_EEEEEEEvNS4_8identityESY_S18_vS19_EENS_8epilogue10collective18CollectiveEpilogueINS1B_23Sm100TmaWarpSpecializedILi4ELi2ELi16ELb1ELb0EEEJSG_NS5_IJNSR_ISE_SB_EENSR_INSA_ILi32EEESB_EEEEESH_SI_SH_SI_NS1B_6fusion15FusionCallbacksIS1F_NS1K_17LinearCombinationISH_fSH_fLNS_15FloatRoundStyleE2EEESG_S1J_JEEENS4_5SM1004TMEM4LOAD26SM100_TMEM_LOAD_16dp256b4xESY_NSZ_INS10_ILi2ELi4ELi3EEES13_NSR_INS5_IJS14_S1H_EEENS5_IJS1H_SB_EEEEEEENS4_17SM75_U32x4_LDSM_NENS4_14SM90_TMA_STOREES1Y_NS4_17SM90_U32x4_STSM_NENS4_39AutoVectorizingCopyWithAssumedAlignmentILi128EEEEEEvvEEEEvNT_6ParamsE)
	.align		4
        /*000c*/ 	.word	index@(__assertfail)
	.align		4
        /*0010*/ 	.word	0x00000000
	.align		4
        /*0014*/ 	.word	0xfffffffe
	.align		4
        /*0018*/ 	.word	0x00000000
	.align		4
        /*001c*/ 	.word	0xfffffffd
	.align		4
        /*0020*/ 	.word	0x00000000
	.align		4
        /*0024*/ 	.word	0xfffffffc


//--------------------- .nv.constant4             --------------------------
	.section	.nv.constant4,"a",@progbits
	.align	8
	.align		8
.nv.constant4:
        /*0000*/ 	.dword	__assertfail
	.align		8
        /*0008*/ 	.dword	__unnamed_1
	.align		8
        /*0010*/ 	.dword	__unnamed_2
	.align		8
        /*0018*/ 	.dword	_ZN39_INTERNAL_6462f484_4_k_cu_e261ed4c_64164cuda3std3__45__cpo5beginE
	.align		8
        /*0020*/ 	.dword	_ZN39_INTERNAL_6462f484_4_k_cu_e261ed4c_64164cuda3std3__45__cpo3endE
	.align		8
        /*0028*/ 	.dword	_ZN39_INTERNAL_6462f484_4_k_cu_e261ed4c_64164cuda3std3__45__cpo6cbeginE
	.align		8
        /*0030*/ 	.dword	_ZN39_INTERNAL_6462f484_4_k_cu_e261ed4c_64164cuda3std3__45__cpo4cendE
	.align		8
        /*0038*/ 	.dword	_ZN39_INTERNAL_6462f484_4_k_cu_e261ed4c_64164cuda3std3__441_GLOBAL__N__6462f484_4_k_cu_e261ed4c_64166ignoreE
	.align		8
        /*0040*/ 	.dword	_ZN39_INTERNAL_6462f484_4_k_cu_e261ed4c_64164cuda3std3__419piecewise_constructE
	.align		8
        /*0048*/ 	.dword	_ZN39_INTERNAL_6462f484_4_k_cu_e261ed4c_64164cuda3std3__48in_placeE
	.align		8
        /*0050*/ 	.dword	_ZN39_INTERNAL_6462f484_4_k_cu_e261ed4c_64164cuda3std6ranges3__45__cpo4swapE
	.align		8
        /*0058*/ 	.dword	_ZN39_INTERNAL_6462f484_4_k_cu_e261ed4c_64164cuda3std6ranges3__45__cpo9iter_moveE
	.align		8
        /*0060*/ 	.dword	_ZN39_INTERNAL_6462f484_4_k_cu_e261ed4c_64164cute7productE
	.align		8
        /*0068*/ 	.dword	_ZN39_INTERNAL_6462f484_4_k_cu_e261ed4c_64164cute1_E
	.align		8
        /*0070*/ 	.dword	$str$25
	.align		8
        /*0078*/ 	.dword	$str$26
	.align		8
        /*0080*/ 	.dword	$str$27
	.align		8
        /*0088*/ 	.dword	$str$28


//--------------------- .text._ZN7cutlass13device_kernelINS_4gemm6kernel13GemmUniversalIN4cute5tupleIJiiiiEEENS1_10collective13CollectiveMmaINS1_35MainloopSm100TmaUmmaWarpSpecializedILi4ELi2ELi4ENS5_IJNS4_1CILi1EEESB_SB_EEEEENS5_IJNSA_ILi64EEENSA_ILi128EEESE_EEENS_6half_tENS5_IJlSB_lEEESH_SI_NS4_8TiledMMAINS4_8MMA_AtomIJNS4_20SM100_MMA_F16BF16_SSISH_SH_fLi64ELi128ELNS4_4UMMA5MajorE0ELSN_0ELNSM_7ScaleInE0ELSO_0EEEEEENS4_6LayoutISC_NS5_IJNSA_ILi0EEESS_SS_EEEEENS5_IJNS4_10UnderscoreESV_SV_EEEEENS4_13SM90_TMA_LOADENS4_14ComposedLayoutINS4_7SwizzleILi3ELi4ELi3EEENS4_18smem_ptr_flag_bitsILi16EEENSR_INS5_IJNSA_ILi8EEESE_EEENS5_IJSE_SB_EEEEEEEvNS4_8identityESY_S18_vS19_EENS_8epilogue10collective18CollectiveEpilogueINS1B_23Sm100TmaWarpSpecializedILi4ELi2ELi16ELb1ELb0EEEJSG_NS5_IJNSR_ISE_SB_EENSR_INSA_ILi32EEESB_EEEEESH_SI_SH_SI_NS1B_6fusion15FusionCallbacksIS1F_NS1K_17LinearCombinationISH_fSH_fLNS_15FloatRoundStyleE2EEESG_S1J_JEEENS4_5SM1004TMEM4LOAD26SM100_TMEM_LOAD_16dp256b4xESY_NSZ_INS10_ILi2ELi4ELi3EEES13_NSR_INS5_IJS14_S1H_EEENS5_IJS1H_SB_EEEEEEENS4_17SM75_U32x4_LDSM_NENS4_14SM90_TMA_STOREES1Y_NS4_17SM90_U32x4_STSM_NENS4_39AutoVectorizingCopyWithAssumedAlignmentILi128EEEEEEvvEEEEvNT_6ParamsE --------------------------
	.section	.text._ZN7cutlass13device_kernelINS_4gemm6kernel13GemmUniversalIN4cute5tupleIJiiiiEEENS1_10collective13CollectiveMmaINS1_35MainloopSm100TmaUmmaWarpSpecializedILi4ELi2ELi4ENS5_IJNS4_1CILi1EEESB_SB_EEEEENS5_IJNSA_ILi64EEENSA_ILi128EEESE_EEENS_6half_tENS5_IJlSB_lEEESH_SI_NS4_8TiledMMAINS4_8MMA_AtomIJNS4_20SM100_MMA_F16BF16_SSISH_SH_fLi64ELi128ELNS4_4UMMA5MajorE0ELSN_0ELNSM_7ScaleInE0ELSO_0EEEEEENS4_6LayoutISC_NS5_IJNSA_ILi0EEESS_SS_EEEEENS5_IJNS4_10UnderscoreESV_SV_EEEEENS4_13SM90_TMA_LOADENS4_14ComposedLayoutINS4_7SwizzleILi3ELi4ELi3EEENS4_18smem_ptr_flag_bitsILi16EEENSR_INS5_IJNSA_ILi8EEESE_EEENS5_IJSE_SB_EEEEEEEvNS4_8identityESY_S18_vS19_EENS_8epilogue10collective18CollectiveEpilogueINS1B_23Sm100TmaWarpSpecializedILi4ELi2ELi16ELb1ELb0EEEJSG_NS5_IJNSR_ISE_SB_EENSR_INSA_ILi32EEESB_EEEEESH_SI_SH_SI_NS1B_6fusion15FusionCallbacksIS1F_NS1K_17LinearCombinationISH_fSH_fLNS_15FloatRoundStyleE2EEESG_S1J_JEEENS4_5SM1004TMEM4LOAD26SM100_TMEM_LOAD_16dp256b4xESY_NSZ_INS10_ILi2ELi4ELi3EEES13_NSR_INS5_IJS14_S1H_EEENS5_IJS1H_SB_EEEEEEENS4_17SM75_U32x4_LDSM_NENS4_14SM90_TMA_STOREES1Y_NS4_17SM90_U32x4_STSM_NENS4_39AutoVectorizingCopyWithAssumedAlignmentILi128EEEEEEvvEEEEvNT_6ParamsE,"ax",@progbits
	.align	128
.text._ZN7cutlass13device_kernelINS_4gemm6kernel13GemmUniversalIN4cute5tupleIJiiiiEEENS1_10collective13CollectiveMmaINS1_35MainloopSm100TmaUmmaWarpSpecializedILi4ELi2ELi4ENS5_IJNS4_1CILi1EEESB_SB_EEEEENS5_IJNSA_ILi64EEENSA_ILi128EEESE_EEENS_6half_tENS5_IJlSB_lEEESH_SI_NS4_8TiledMMAINS4_8MMA_AtomIJNS4_20SM100_MMA_F16BF16_SSISH_SH_fLi64ELi128ELNS4_4UMMA5MajorE0ELSN_0ELNSM_7ScaleInE0ELSO_0EEEEEENS4_6LayoutISC_NS5_IJNSA_ILi0EEESS_SS_EEEEENS5_IJNS4_10UnderscoreESV_SV_EEEEENS4_13SM90_TMA_LOADENS4_14ComposedLayoutINS4_7SwizzleILi3ELi4ELi3EEENS4_18smem_ptr_flag_bitsILi16EEENSR_INS5_IJNSA_ILi8EEESE_EEENS5_IJSE_SB_EEEEEEEvNS4_8identityESY_S18_vS19_EENS_8epilogue10collective18CollectiveEpilogueINS1B_23Sm100TmaWarpSpecializedILi4ELi2ELi16ELb1ELb0EEEJSG_NS5_IJNSR_ISE_SB_EENSR_INSA_ILi32EEESB_EEEEESH_SI_SH_SI_NS1B_6fusion15FusionCallbacksIS1F_NS1K_17LinearCombinationISH_fSH_fLNS_15FloatRoundStyleE2EEESG_S1J_JEEENS4_5SM1004TMEM4LOAD26SM100_TMEM_LOAD_16dp256b4xESY_NSZ_INS10_ILi2ELi4ELi3EEES13_NSR_INS5_IJS14_S1H_EEENS5_IJS1H_SB_EEEEEEENS4_17SM75_U32x4_LDSM_NENS4_14SM90_TMA_STOREES1Y_NS4_17SM90_U32x4_STSM_NENS4_39AutoVectorizingCopyWithAssumedAlignmentILi128EEEEEEvvEEEEvNT_6ParamsE:
        .type           _ZN7cutlass13device_kernelINS_4gemm6kernel13GemmUniversalIN4cute5tupleIJiiiiEEENS1_10collective13CollectiveMmaINS1_35MainloopSm100TmaUmmaWarpSpecializedILi4ELi2ELi4ENS5_IJNS4_1CILi1EEESB_SB_EEEEENS5_IJNSA_ILi64EEENSA_ILi128EEESE_EEENS_6half_tENS5_IJlSB_lEEESH_SI_NS4_8TiledMMAINS4_8MMA_AtomIJNS4_20SM100_MMA_F16BF16_SSISH_SH_fLi64ELi128ELNS4_4UMMA5MajorE0ELSN_0ELNSM_7ScaleInE0ELSO_0EEEEEENS4_6LayoutISC_NS5_IJNSA_ILi0EEESS_SS_EEEEENS5_IJNS4_10UnderscoreESV_SV_EEEEENS4_13SM90_TMA_LOADENS4_14ComposedLayoutINS4_7SwizzleILi3ELi4ELi3EEENS4_18smem_ptr_flag_bitsILi16EEENSR_INS5_IJNSA_ILi8EEESE_EEENS5_IJSE_SB_EEEEEEEvNS4_8identityESY_S18_vS19_EENS_8epilogue10collective18CollectiveEpilogueINS1B_23Sm100TmaWarpSpecializedILi4ELi2ELi16ELb1ELb0EEEJSG_NS5_IJNSR_ISE_SB_EENSR_INSA_ILi32EEESB_EEEEESH_SI_SH_SI_NS1B_6fusion15FusionCallbacksIS1F_NS1K_17LinearCombinationISH_fSH_fLNS_15FloatRoundStyleE2EEESG_S1J_JEEENS4_5SM1004TMEM4LOAD26SM100_TMEM_LOAD_16dp256b4xESY_NSZ_INS10_ILi2ELi4ELi3EEES13_NSR_INS5_IJS14_S1H_EEENS5_IJS1H_SB_EEEEEEENS4_17SM75_U32x4_LDSM_NENS4_14SM90_TMA_STOREES1Y_NS4_17SM90_U32x4_STSM_NENS4_39AutoVectorizingCopyWithAssumedAlignmentILi128EEEEEEvvEEEEvNT_6ParamsE,@function
        .size           _ZN7cutlass13device_kernelINS_4gemm6kernel13GemmUniversalIN4cute5tupleIJiiiiEEENS1_10collective13CollectiveMmaINS1_35MainloopSm100TmaUmmaWarpSpecializedILi4ELi2ELi4ENS5_IJNS4_1CILi1EEESB_SB_EEEEENS5_IJNSA_ILi64EEENSA_ILi128EEESE_EEENS_6half_tENS5_IJlSB_lEEESH_SI_NS4_8TiledMMAINS4_8MMA_AtomIJNS4_20SM100_MMA_F16BF16_SSISH_SH_fLi64ELi128ELNS4_4UMMA5MajorE0ELSN_0ELNSM_7ScaleInE0ELSO_0EEEEEENS4_6LayoutISC_NS5_IJNSA_ILi0EEESS_SS_EEEEENS5_IJNS4_10UnderscoreESV_SV_EEEEENS4_13SM90_TMA_LOADENS4_14ComposedLayoutINS4_7SwizzleILi3ELi4ELi3EEENS4_18smem_ptr_flag_bitsILi16EEENSR_INS5_IJNSA_ILi8EEESE_EEENS5_IJSE_SB_EEEEEEEvNS4_8identityESY_S18_vS19_EENS_8epilogue10collective18CollectiveEpilogueINS1B_23Sm100TmaWarpSpecializedILi4ELi2ELi16ELb1ELb0EEEJSG_NS5_IJNSR_ISE_SB_EENSR_INSA_ILi32EEESB_EEEEESH_SI_SH_SI_NS1B_6fusion15FusionCallbacksIS1F_NS1K_17LinearCombinationISH_fSH_fLNS_15FloatRoundStyleE2EEESG_S1J_JEEENS4_5SM1004TMEM4LOAD26SM100_TMEM_LOAD_16dp256b4xESY_NSZ_INS10_ILi2ELi4ELi3EEES13_NSR_INS5_IJS14_S1H_EEENS5_IJS1H_SB_EEEEEEENS4_17SM75_U32x4_LDSM_NENS4_14SM90_TMA_STOREES1Y_NS4_17SM90_U32x4_STSM_NENS4_39AutoVectorizingCopyWithAssumedAlignmentILi128EEEEEEvvEEEEvNT_6ParamsE,(.L_x_176 - _ZN7cutlass13device_kernelINS_4gemm6kernel13GemmUniversalIN4cute5tupleIJiiiiEEENS1_10collective13CollectiveMmaINS1_35MainloopSm100TmaUmmaWarpSpecializedILi4ELi2ELi4ENS5_IJNS4_1CILi1EEESB_SB_EEEEENS5_IJNSA_ILi64EEENSA_ILi128EEESE_EEENS_6half_tENS5_IJlSB_lEEESH_SI_NS4_8TiledMMAINS4_8MMA_AtomIJNS4_20SM100_MMA_F16BF16_SSISH_SH_fLi64ELi128ELNS4_4UMMA5MajorE0ELSN_0ELNSM_7ScaleInE0ELSO_0EEEEEENS4_6LayoutISC_NS5_IJNSA_ILi0EEESS_SS_EEEEENS5_IJNS4_10UnderscoreESV_SV_EEEEENS4_13SM90_TMA_LOADENS4_14ComposedLayoutINS4_7SwizzleILi3ELi4ELi3EEENS4_18smem_ptr_flag_bitsILi16EEENSR_INS5_IJNSA_ILi8EEESE_EEENS5_IJSE_SB_EEEEEEEvNS4_8identityESY_S18_vS19_EENS_8epilogue10collective18CollectiveEpilogueINS1B_23Sm100TmaWarpSpecializedILi4ELi2ELi16ELb1ELb0EEEJSG_NS5_IJNSR_ISE_SB_EENSR_INSA_ILi32EEESB_EEEEESH_SI_SH_SI_NS1B_6fusion15FusionCallbacksIS1F_NS1K_17LinearCombinationISH_fSH_fLNS_15FloatRoundStyleE2EEESG_S1J_JEEENS4_5SM1004TMEM4LOAD26SM100_TMEM_LOAD_16dp256b4xESY_NSZ_INS10_ILi2ELi4ELi3EEES13_NSR_INS5_IJS14_S1H_EEENS5_IJS1H_SB_EEEEEEENS4_17SM75_U32x4_LDSM_NENS4_14SM90_TMA_STOREES1Y_NS4_17SM90_U32x4_STSM_NENS4_39AutoVectorizingCopyWithAssumedAlignmentILi128EEEEEEvvEEEEvNT_6ParamsE)
        .other          _ZN7cutlass13device_kernelINS_4gemm6kernel13GemmUniversalIN4cute5tupleIJiiiiEEENS1_10collective13CollectiveMmaINS1_35MainloopSm100TmaUmmaWarpSpecializedILi4ELi2ELi4ENS5_IJNS4_1CILi1EEESB_SB_EEEEENS5_IJNSA_ILi64EEENSA_ILi128EEESE_EEENS_6half_tENS5_IJlSB_lEEESH_SI_NS4_8TiledMMAINS4_8MMA_AtomIJNS4_20SM100_MMA_F16BF16_SSISH_SH_fLi64ELi128ELNS4_4UMMA5MajorE0ELSN_0ELNSM_7ScaleInE0ELSO_0EEEEEENS4_6LayoutISC_NS5_IJNSA_ILi0EEESS_SS_EEEEENS5_IJNS4_10UnderscoreESV_SV_EEEEENS4_13SM90_TMA_LOADENS4_14ComposedLayoutINS4_7SwizzleILi3ELi4ELi3EEENS4_18smem_ptr_flag_bitsILi16EEENSR_INS5_IJNSA_ILi8EEESE_EEENS5_IJSE_SB_EEEEEEEvNS4_8identityESY_S18_vS19_EENS_8epilogue10collective18CollectiveEpilogueINS1B_23Sm100TmaWarpSpecializedILi4ELi2ELi16ELb1ELb0EEEJSG_NS5_IJNSR_ISE_SB_EENSR_INSA_ILi32EEESB_EEEEESH_SI_SH_SI_NS1B_6fusion15FusionCallbacksIS1F_NS1K_17LinearCombinationISH_fSH_fLNS_15FloatRoundStyleE2EEESG_S1J_JEEENS4_5SM1004TMEM4LOAD26SM100_TMEM_LOAD_16dp256b4xESY_NSZ_INS10_ILi2ELi4ELi3EEES13_NSR_INS5_IJS14_S1H_EEENS5_IJS1H_SB_EEEEEEENS4_17SM75_U32x4_LDSM_NENS4_14SM90_TMA_STOREES1Y_NS4_17SM90_U32x4_STSM_NENS4_39AutoVectorizingCopyWithAssumedAlignmentILi128EEEEEEvvEEEEvNT_6ParamsE,@"STO_CUDA_ENTRY STV_DEFAULT"
_ZN7cutlass13device_kernelINS_4gemm6kernel13GemmUniversalIN4cute5tupleIJiiiiEEENS1_10collective13CollectiveMmaINS1_35MainloopSm100TmaUmmaWarpSpecializedILi4ELi2ELi4ENS5_IJNS4_1CILi1EEESB_SB_EEEEENS5_IJNSA_ILi64EEENSA_ILi128EEESE_EEENS_6half_tENS5_IJlSB_lEEESH_SI_NS4_8TiledMMAINS4_8MMA_AtomIJNS4_20SM100_MMA_F16BF16_SSISH_SH_fLi64ELi128ELNS4_4UMMA5MajorE0ELSN_0ELNSM_7ScaleInE0ELSO_0EEEEEENS4_6LayoutISC_NS5_IJNSA_ILi0EEESS_SS_EEEEENS5_IJNS4_10UnderscoreESV_SV_EEEEENS4_13SM90_TMA_LOADENS4_14ComposedLayoutINS4_7SwizzleILi3ELi4ELi3EEENS4_18smem_ptr_flag_bitsILi16EEENSR_INS5_IJNSA_ILi8EEESE_EEENS5_IJSE_SB_EEEEEEEvNS4_8identityESY_S18_vS19_EENS_8epilogue10collective18CollectiveEpilogueINS1B_23Sm100TmaWarpSpecializedILi4ELi2ELi16ELb1ELb0EEEJSG_NS5_IJNSR_ISE_SB_EENSR_INSA_ILi32EEESB_EEEEESH_SI_SH_SI_NS1B_6fusion15FusionCallbacksIS1F_NS1K_17LinearCombinationISH_fSH_fLNS_15FloatRoundStyleE2EEESG_S1J_JEEENS4_5SM1004TMEM4LOAD26SM100_TMEM_LOAD_16dp256b4xESY_NSZ_INS10_ILi2ELi4ELi3EEES13_NSR_INS5_IJS14_S1H_EEENS5_IJS1H_SB_EEEEEEENS4_17SM75_U32x4_LDSM_NENS4_14SM90_TMA_STOREES1Y_NS4_17SM90_U32x4_STSM_NENS4_39AutoVectorizingCopyWithAssumedAlignmentILi128EEEEEEvvEEEEvNT_6ParamsE:
[----:B------:R-:W1:Y:S01]  /*0000*/  LDC R1, c[0x0][0x37c] ;  /* 0x0000df00ff017b82 */ /* 0x000e620000000800 */
[----:B------:R-:W2:Y:S01]  /*0010*/  S2R R72, SR_TID.X ;  /* 0x0000000000487919 */ /* 0x000ea20000002100 */
[----:B------:R-:W3:Y:S01]  /*0020*/  LDCU.64 UR4, c[0x0][0x890] ;  /* 0x00011200ff0477ac */ /* 0x000ee20008000a00 */
[----:B------:R-:W-:Y:S02]  /*0030*/  PRMT R59, RZ, 0x7610, R59 ;  /* 0x00007610ff3b7816 */ /* 0x000fe4000000003b */
[----:B------:R-:W-:Y:S01]  /*0040*/  ELECT P5, URZ, PT ;  /* 0x0000000000ff782f */ /* 0x000fe200038a0000 */
[----:B------:R-:W4:Y:S01]  /*0050*/  LDCU.64 UR46, c[0x0][0x358] ;  /* 0x00006b00ff2e77ac */ /* 0x000f220008000a00 */
[----:B---3--:R-:W-:-:S04]  /*0060*/  UISETP.NE.U32.AND UP0, UPT, UR4, URZ, UPT ;  /* 0x000000ff0400728c */ /* 0x008fc8000bf05070 */
[----:B------:R-:W-:Y:S01]  /*0070*/  UISETP.NE.AND.EX UP0, UPT, UR5, URZ, UPT, UP0 ;  /* 0x000000ff0500728c */ /* 0x000fe2000bf05300 */
[----:B--2---:R-:W-:-:S05]  /*0080*/  SHF.R.U32.HI R65, RZ, 0x5, R72 ;  /* 0x00000005ff417819 */ /* 0x004fca0000011648 */
[----:B------:R-:W2:Y:S02]  /*0090*/  SHFL.IDX PT, R0, R65, RZ, 0x1f ;  /* 0x00001fff41007589 */ /* 0x000ea400000e0000 */
[----:B--2---:R-:W-:Y:S01]  /*00a0*/  R2UR UR8, R0 ;  /* 0x00000000000872ca */ /* 0x004fe200000e0000 */
[----:B-1--4-:R-:W-:-:S14]  /*00b0*/  BRA.U UP0, `(.L_x_0) ;  /* 0x00000001002c7547 */ /* 0x012fdc000b800000 */
[----:B------:R-:W1:Y:S02]  /*00c0*/  LDCU.64 UR6, c[0x0][0x888] ;  /* 0x00011100ff0677ac */ /* 0x000e640008000a00 */
[----:B-1----:R-:W-:-:S04]  /*00d0*/  UISETP.NE.U32.AND UP0, UPT, UR6, URZ, UPT ;  /* 0x000000ff0600728c */ /* 0x002fc8000bf05070 */
[----:B------:R-:W-:-:S09]  /*00e0*/  UISETP.NE.AND.EX UP0, UPT, UR7, URZ, UPT, UP0 ;  /* 0x000000ff0700728c */ /* 0x000fd2000bf05300 */
[----:B------:R-:W-:Y:S05]  /*00f0*/  BRA.U !UP0, `(.L_x_1) ;  /* 0x0000000108107547 */ /* 0x000fea000b800000 */
[----:B------:R-:W1:Y:S02]  /*0100*/  LDC.64 R2, c[0x0][0x888] ;  /* 0x00022200ff027b82 */ /* 0x000e640000000a00 */
[----:B-1----:R1:W5:Y:S01]  /*0110*/  LDG.E R35, desc[UR46][R2.64] ;  /* 0x0000002e02237981 */ /* 0x002362000c1e1900 */
[----:B------:R-:W-:Y:S01]  /*0120*/  HFMA2 R59, -RZ, RZ, 0, 5.9604644775390625e-08 ;  /* 0x00000001ff3b7431 */ /* 0x000fe200000001ff */
[----:B------:R-:W-:Y:S05]  /*0130*/  BRA `(.L_x_0) ;  /* 0x00000000000c7947 */ /* 0x000fea0003800000 */
.L_x_1:
[----:B------:R-:W1:Y:S01]  /*0140*/  LDCU UR6, c[0x0][0x880] ;  /* 0x00011000ff0677ac */ /* 0x000e620008000800 */
[----:B------:R-:W-:Y:S01]  /*0150*/  HFMA2 R59, -RZ, RZ, 0, 5.9604644775390625e-08 ;  /* 0x00000001ff3b7431 */ /* 0x000fe200000001ff */
[----:B-1----:R-:W-:-:S07]  /*0160*/  MOV R35, UR6 ;  /* 0x0000000600237c02 */ /* 0x002fce0008000f00 */
.L_x_0:
[----:B------:R-:W2:Y:S02]  /*0170*/  LDCU.64 UR6, c[0x0][0x8b0] ;  /* 0x00011600ff0677ac */ /* 0x000ea40008000a00 */
[----:B--2---:R-:W-:-:S04]  /*0180*/  UISETP.NE.U32.AND UP0, UPT, UR6, URZ, UPT ;  /* 0x000000ff0600728c */ /* 0x004fc8000bf05070 */
[----:B------:R-:W-:-:S09]  /*0190*/  UISETP.NE.AND.EX UP0, UPT, UR7, URZ, UPT, UP0 ;  /* 0x000000ff0700728c */ /* 0x000fd2000bf05300 */
[----:B------:R-:W-:Y:S05]  /*01a0*/  BRA.U UP0, `(.L_x_2) ;  /* 0x0000000100247547 */ /* 0x000fea000b800000 */
[----:B------:R-:W2:Y:S02]  /*01b0*/  LDCU.64 UR6, c[0x0][0x8a8] ;  /* 0x00011500ff0677ac */ /* 0x000ea40008000a00 */
[----:B--2---:R-:W-:-:S04]  /*01c0*/  UISETP.NE.U32.AND UP0, UPT, UR6, URZ, UPT ;  /* 0x000000ff0600728c */ /* 0x004fc8000bf05070 */
[----:B------:R-:W-:-:S09]  /*01d0*/  UISETP.NE.AND.EX UP0, UPT, UR7, URZ, UPT, UP0 ;  /* 0x000000ff0700728c */ /* 0x000fd2000bf05300 */
[----:B------:R-:W-:Y:S05]  /*01e0*/  BRA.U !UP0, `(.L_x_3) ;  /* 0x00000001080c7547 */ /* 0x000fea000b800000 */
[----:B-1----:R-:W1:Y:S02]  /*01f0*/  LDC.64 R2, c[0x0][0x8a8] ;  /* 0x00022a00ff027b82 */ /* 0x002e640000000a00 */
[----:B-1----:R2:W5:Y:S01]  /*0200*/  LDG.E R33, desc[UR46][R2.64] ;  /* 0x0000002e02217981 */ /* 0x002562000c1e1900 */
[----:B------:R-:W-:Y:S05]  /*0210*/  BRA `(.L_x_2) ;  /* 0x0000000000087947 */ /* 0x000fea0003800000 */
.L_x_3:
[----:B------:R-:W2:Y:S02]  /*0220*/  LDCU UR6, c[0x0][0x8a0] ;  /* 0x00011400ff0677ac */ /* 0x000ea40008000800 */
[----:B--2---:R-:W-:Y:S02]  /*0230*/  MOV R33, UR6 ;  /* 0x0000000600217c02 */ /* 0x004fe40008000f00 */
.L_x_2:
[----:B------:R-:W-:Y:S01]  /*0240*/  IMAD.U32 R0, RZ, RZ, UR8 ;  /* 0x00000008ff007e24 */ /* 0x000fe2000f8e00ff */
[----:B------:R-:W-:Y:S04]  /*0250*/  BSSY.RECONVERGENT B0, `(.L_x_4) ;  /* 0x000000c000007945 */ /* 0x000fe80003800200 */
[C---:B------:R-:W-:Y:S02]  /*0260*/  ISETP.NE.OR P1, PT, R0.reuse, 0x1, !P5 ;  /* 0x000000010000780c */ /* 0x040fe40006f25670 */
[----:B------:R-:W-:-:S11]  /*0270*/  ISETP.NE.OR P0, PT, R0, 0x3, !P5 ;  /* 0x000000030000780c */ /* 0x000fd60006f05670 */
[----:B------:R-:W-:Y:S05]  /*0280*/  @P1 BRA `(.L_x_5) ;  /* 0x0000000000201947 */ /* 0x000fea0003800000 */
[----:B------:R-:W3:Y:S02]  /*0290*/  LDCU.64 UR6, c[0x0][0x348] ;  /* 0x00006900ff0677ac */ /* 0x000ee40008000a00 */
[----:B---3--:R-:W-:Y:S02]  /*02a0*/  UIADD3 UR10, UP1, UPT, UR6, 0x80, URZ ;  /* 0x00000080060a7890 */ /* 0x008fe4000ff3e0ff */
[----:B------:R-:W-:Y:S02]  /*02b0*/  UIADD3 UR6, UP0, UPT, UR6, 0x180, URZ ;  /* 0x0000018006067890 */ /* 0x000fe4000ff1e0ff */
[----:B------:R-:W-:Y:S02]  /*02c0*/  UIADD3.X UR11, UPT, UPT, URZ, UR7, URZ, UP1, !UPT ;  /* 0x00000007ff0b7290 */ /* 0x000fe40008ffe4ff */
[----:B------:R-:W-:-:S07]  /*02d0*/  UIADD3.X UR7, UPT, UPT, URZ, UR7, URZ, UP0, !UPT ;  /* 0x00000007ff077290 */ /* 0x000fce00087fe4ff */
[----:B------:R3:W-:Y:S02]  /*02e0*/  UTMACCTL.PF [UR10] ;  /* 0x000000000a0079b9 */ /* 0x0007e40008040000 */
[----:B------:R3:W-:Y:S02]  /*02f0*/  UTMACCTL.PF [UR6] ;  /* 0x00000000060079b9 */ /* 0x0007e40008040000 */
[----:B---3--:R-:W-:Y:S01]  /*0300*/  NOP ;  /* 0x0000000000007918 */ /* 0x008fe20000000000 */
.L_x_5:
[----:B------:R-:W-:Y:S05]  /*0310*/  BSYNC.RECONVERGENT B0 ;  /* 0x0000000000007941 */ /* 0x000fea0003800200 */
.L_x_4:
[----:B------:R-:W-:Y:S04]  /*0320*/  BSSY.RECONVERGENT B0, `(.L_x_6) ;  /* 0x000000a000007945 */ /* 0x000fe80003800200 */
        /* <DEDUP_REMOVED lines=9> */
.L_x_7:
[----:B------:R-:W-:Y:S05]  /*03c0*/  BSYNC.RECONVERGENT B0 ;  /* 0x0000000000007941 */ /* 0x000fea0003800200 */
.L_x_6:
[----:B------:R-:W3:Y:S01]  /*03d0*/  LDCU.64 UR6, c[0x0][0x888] ;  /* 0x00011100ff0677ac */ /* 0x000ee20008000a00 */
[----:B------:R-:W-:Y:S02]  /*03e0*/  UISETP.EQ.U32.AND UP1, UPT, UR4, URZ, UPT ;  /* 0x000000ff0400728c */ /* 0x000fe4000bf22070 */
[----:B------:R-:W-:Y:S02]  /*03f0*/  UPLOP3.LUT UP2, UPT, UPT, UPT, UPT, 0x80, 0x8 ;  /* 0x000000000008789c */ /* 0x000fe40003f4f070 */
[----:B---3--:R-:W-:-:S04]  /*0400*/  UISETP.NE.U32.AND UP0, UPT, UR6, URZ, UPT ;  /* 0x000000ff0600728c */ /* 0x008fc8000bf05070 */
[----:B------:R-:W-:-:S04]  /*0410*/  UISETP.NE.AND.EX UP0, UPT, UR7, URZ, UPT, UP0 ;  /* 0x000000ff0700728c */ /* 0x000fc8000bf05300 */
[----:B------:R-:W-:-:S04]  /*0420*/  UISETP.EQ.OR.EX UP3, UPT, UR5, URZ, !UP0, UP1 ;  /* 0x000000ff0500728c */ /* 0x000fc8000c762710 */
[----:B------:R-:W-:-:S05]  /*0430*/  UP2UR UR50, UPR, URZ, 0x8 ;  /* 0x00000008ff327883 */ /* 0x000fca0008000000 */
[----:B------:R-:W-:Y:S07]  /*0440*/  BRA.U !UP3, `(.L_x_8) ;  /* 0x000000010b207547 */ /* 0x000fee000b800000 */
[----:B------:R-:W-:Y:S01]  /*0450*/  UISETP.NE.U32.AND UP2, UPT, UR4, URZ, UPT ;  /* 0x000000ff0400728c */ /* 0x000fe2000bf45070 */
[----:B-----5:R-:W-:Y:S01]  /*0460*/  FSETP.NEU.AND P0, PT, R35, RZ, PT ;  /* 0x000000ff2300720b */ /* 0x020fe20003f0d000 */
[----:B------:R-:W-:Y:S02]  /*0470*/  USEL UR4, URZ, 0xffffffff, UP0 ;  /* 0xffffffffff047887 */ /* 0x000fe40008000000 */
[----:B------:R-:W-:-:S10]  /*0480*/  UISETP.NE.AND.EX UP2, UPT, UR5, URZ, UPT, UP2 ;  /* 0x000000ff0500728c */ /* 0x000fd4000bf45320 */
[----:B------:R-:W-:Y:S01]  /*0490*/  VOTEU.ANY UP1, P0 ;  /* 0x0000000000ff7886 */ /* 0x000fe20000020100 */
[----:B------:R-:W-:-:S04]  /*04a0*/  @!UP2 USEL UR4, URZ, 0xffffffff, UP1 ;  /* 0xffffffffff04a887 */ /* 0x000fc80008800000 */
[----:B------:R-:W-:-:S04]  /*04b0*/  ULOP3.LUT UR4, UR4, 0x1, URZ, 0xc0, !UPT ;  /* 0x0000000104047892 */ /* 0x000fc8000f8ec0ff */
[----:B------:R-:W-:-:S11]  /*04c0*/  UISETP.NE.U32.AND UP2, UPT, UR4, 0x1, UPT ;  /* 0x000000010400788c */ /* 0x000fd6000bf45070 */
.L_x_8:
[----:B-12---:R-:W1:Y:S01]  /*04d0*/  SHFL.IDX PT, R2, R65, RZ, 0x1f ;  /* 0x00001fff41027589 */ /* 0x006e6200000e0000 */
[----:B------:R-:W-:-:S04]  /*04e0*/  UISETP.NE.AND UP1, UPT, UR8, 0x2, UPT ;  /* 0x000000020800788c */ /* 0x000fc8000bf25270 */
[----:B------:R-:W-:Y:S01]  /*04f0*/  USEL UR6, URZ, 0x1, UP1 ;  /* 0x00000001ff067887 */ /* 0x000fe20008800000 */
[----:B-1----:R-:W-:-:S13]  /*0500*/  ISETP.NE.AND P0, PT, R2, RZ, PT ;  /* 0x000000ff0200720c */ /* 0x002fda0003f05270 */
[----:B------:R-:W-:Y:S05]  /*0510*/  @P0 BRA `(.L_x_9) ;  /* 0x0000000000480947 */ /* 0x000fea0003800000 */
[----:B------:R-:W1:Y:S01]  /*0520*/  S2UR UR5, SR_CgaCtaId ;  /* 0x00000000000579c3 */ /* 0x000e620000008800 */
[----:B------:R-:W-:Y:S01]  /*0530*/  UMOV UR7, 0x400 ;  /* 0x0000040000077882 */ /* 0x000fe20000000000 */
[----:B------:R-:W-:Y:S01]  /*0540*/  UMOV UR4, 0x1 ;  /* 0x0000000100047882 */ /* 0x000fe20000000000 */
[----:B------:R-:W-:Y:S01]  /*0550*/  ELECT P0, URZ, PT ;  /* 0x0000000000ff782f */ /* 0x000fe20003800000 */
[----:B------:R-:W-:-:S04]  /*0560*/  UIADD3 UR10, UPT, UPT, -UR4, 0x100000, URZ ;  /* 0x00100000040a7890 */ /* 0x000fc8000fffe1ff */
[----:B------:R-:W-:Y:S02]  /*0570*/  USHF.L.U32 UR11, UR10, 0xb, URZ ;  /* 0x0000000b0a0b7899 */ /* 0x000fe400080006ff */
[----:B------:R-:W-:Y:S02]  /*0580*/  USHF.L.U32 UR10, UR10, 0x1, URZ ;  /* 0x000000010a0a7899 */ /* 0x000fe400080006ff */
[----:B-1----:R-:W-:Y:S01]  /*0590*/  ULEA UR5, UR5, UR7, 0x18 ;  /* 0x0000000705057291 */ /* 0x002fe2000f8ec0ff */
[----:B------:R-:W1:Y:S11]  /*05a0*/  FENCE.VIEW.ASYNC.S ;  /* 0x00000000000073c6 */ /* 0x000e760000000000 */
[----:B-1----:R1:W2:Y:S01]  /*05b0*/  SYNCS.EXCH.64 URZ, [UR5], UR10 ;  /* 0x0000000a05ff75b2 */ /* 0x0022a20008000100 */
[----:B------:R1:W3:Y:S01]  /*05c0*/  SYNCS.EXCH.64 URZ, [UR5+0x20], UR10 ;  /* 0x0000200a05ff75b2 */ /* 0x0002e20008000100 */
[----:B------:R1:W4:Y:S01]  /*05d0*/  SYNCS.EXCH.64 URZ, [UR5+0x8], UR10 ;  /* 0x0000080a05ff75b2 */ /* 0x0003220008000100 */
[----:B------:R1:W1:Y:S01]  /*05e0*/  SYNCS.EXCH.64 URZ, [UR5+0x28], UR10 ;  /* 0x0000280a05ff75b2 */ /* 0x0002620008000100 */
[----:B------:R1:W1:Y:S01]  /*05f0*/  SYNCS.EXCH.64 URZ, [UR5+0x10], UR10 ;  /* 0x0000100a05ff75b2 */ /* 0x0002620008000100 */
[----:B------:R1:W1:Y:S01]  /*0600*/  SYNCS.EXCH.64 URZ, [UR5+0x30], UR10 ;  /* 0x0000300a05ff75b2 */ /* 0x0002620008000100 */
[----:B------:R1:W1:Y:S01]  /*0610*/  SYNCS.EXCH.64 URZ, [UR5+0x18], UR10 ;  /* 0x0000180a05ff75b2 */ /* 0x0002620008000100 */
[----:B------:R1:W1:Y:S01]  /*0620*/  SYNCS.EXCH.64 URZ, [UR5+0x38], UR10 ;  /* 0x0000380a05ff75b2 */ /* 0x0002620008000100 */
[----:B------:R-:W-:Y:S01]  /*0630*/  NOP ;  /* 0x0000000000007918 */ /* 0x000fe20000000000 */
.L_x_9:
[----:B------:R-:W2:Y:S01]  /*0640*/  SHFL.IDX PT, R2, R65, RZ, 0x1f ;  /* 0x00001fff41027589 */ /* 0x000ea200000e0000 */
[----:B------:R-:W-:Y:S01]  /*0650*/  NOP ;  /* 0x0000000000007918 */ /* 0x000fe20000000000 */
[----:B--2---:R-:W-:-:S13]  /*0660*/  ISETP.NE.AND P0, PT, R2, 0x1, PT ;  /* 0x000000010200780c */ /* 0x004fda0003f05270 */
[----:B------:R-:W-:Y:S05]  /*0670*/  @P0 BRA `(.L_x_10) ;  /* 0x0000000000580947 */ /* 0x000fea0003800000 */
[----:B------:R-:W2:Y:S01]  /*0680*/  S2UR UR7, SR_CgaCtaId ;  /* 0x00000000000779c3 */ /* 0x000ea20000008800 */
[----:B------:R-:W-:Y:S01]  /*0690*/  UMOV UR9, 0x400 ;  /* 0x0000040000097882 */ /* 0x000fe20000000000 */
[----:B-1----:R-:W-:Y:S01]  /*06a0*/  UMOV UR5, 0x20 ;  /* 0x0000002000057882 */ /* 0x002fe20000000000 */
[----:B------:R-:W-:Y:S01]  /*06b0*/  UMOV UR4, 0x80 ;  /* 0x0000008000047882 */ /* 0x000fe20000000000 */
[----:B------:R-:W-:-:S04]  /*06c0*/  UIADD3 UR10, UPT, UPT, -UR5, 0x100000, URZ ;  /* 0x00100000050a7890 */ /* 0x000fc8000fffe1ff */
[----:B------:R-:W-:Y:S02]  /*06d0*/  USHF.L.U32 UR11, UR10, 0xb, URZ ;  /* 0x0000000b0a0b7899 */ /* 0x000fe400080006ff */
[----:B------:R-:W-:Y:S02]  /*06e0*/  USHF.L.U32 UR10, UR10, 0x1, URZ ;  /* 0x000000010a0a7899 */ /* 0x000fe400080006ff */
[----:B------:R-:W-:-:S04]  /*06f0*/  UIADD3 UR4, UPT, UPT, -UR4, 0x100000, URZ ;  /* 0x0010000004047890 */ /* 0x000fc8000fffe1ff */
[----:B------:R-:W-:Y:S02]  /*0700*/  USHF.L.U32 UR5, UR4, 0xb, URZ ;  /* 0x0000000b04057899 */ /* 0x000fe400080006ff */
[----:B------:R-:W-:Y:S01]  /*0710*/  USHF.L.U32 UR4, UR4, 0x1, URZ ;  /* 0x0000000104047899 */ /* 0x000fe200080006ff */
[----:B------:R-:W-:Y:S01]  /*0720*/  ELECT P0, URZ, PT ;  /* 0x0000000000ff782f */ /* 0x000fe20003800000 */
[----:B--2---:R-:W-:Y:S01]  /*0730*/  ULEA UR7, UR7, UR9, 0x18 ;  /* 0x0000000907077291 */ /* 0x004fe2000f8ec0ff */
[----:B------:R-:W1:Y:S11]  /*0740*/  FENCE.VIEW.ASYNC.S ;  /* 0x00000000000073c6 */ /* 0x000e760000000000 */
[----:B-1----:R2:W1:Y:S01]  /*0750*/  SYNCS.EXCH.64 URZ, [UR7+0x40], UR10 ;  /* 0x0000400a07ff75b2 */ /* 0x0024620008000100 */
[----:B------:R2:W1:Y:S01]  /*0760*/  SYNCS.EXCH.64 URZ, [UR7+0x60], UR4 ;  /* 0x0000600407ff75b2 */ /* 0x0004620008000100 */
[----:B------:R2:W1:Y:S01]  /*0770*/  SYNCS.EXCH.64 URZ, [UR7+0x48], UR10 ;  /* 0x0000480a07ff75b2 */ /* 0x0004620008000100 */
[----:B------:R2:W1:Y:S01]  /*0780*/  SYNCS.EXCH.64 URZ, [UR7+0x68], UR4 ;  /* 0x0000680407ff75b2 */ /* 0x0004620008000100 */
[----:B------:R2:W1:Y:S01]  /*0790*/  SYNCS.EXCH.64 URZ, [UR7+0x50], UR10 ;  /* 0x0000500a07ff75b2 */ /* 0x0004620008000100 */
[----:B------:R2:W1:Y:S01]  /*07a0*/  SYNCS.EXCH.64 URZ, [UR7+0x70], UR4 ;  /* 0x0000700407ff75b2 */ /* 0x0004620008000100 */
[----:B------:R2:W1:Y:S01]  /*07b0*/  SYNCS.EXCH.64 URZ, [UR7+0x58], UR10 ;  /* 0x0000580a07ff75b2 */ /* 0x0004620008000100 */
[----:B------:R2:W1:Y:S02]  /*07c0*/  SYNCS.EXCH.64 URZ, [UR7+0x78], UR4 ;  /* 0x0000780407ff75b2 */ /* 0x0004640008000100 */
[----:B--2---:R-:W-:Y:S01]  /*07d0*/  NOP ;  /* 0x0000000000007918 */ /* 0x004fe20000000000 */
.L_x_10:
[----:B------:R-:W2:Y:S01]  /*07e0*/  SHFL.IDX PT, R2, R65, RZ, 0x1f ;  /* 0x00001fff41027589 */ /* 0x000ea200000e0000 */
[----:B------:R-:W-:Y:S01]  /*07f0*/  NOP ;  /* 0x0000000000007918 */ /* 0x000fe20000000000 */
[----:B--2---:R-:W-:-:S13]  /*0800*/  ISETP.NE.AND P0, PT, R2, 0x3, PT ;  /* 0x000000030200780c */ /* 0x004fda0003f05270 */
[----:B------:R-:W-:Y:S05]  /*0810*/  @P0 BRA `(.L_x_11) ;  /* 0x0000000000300947 */ /* 0x000fea0003800000 */
[----:B-1----:R-:W1:Y:S01]  /*0820*/  S2UR UR5, SR_CgaCtaId ;  /* 0x00000000000579c3 */ /* 0x002e620000008800 */
        /* <DEDUP_REMOVED lines=8> */
[----:B-1----:R2:W1:Y:S01]  /*08b0*/  SYNCS.EXCH.64 URZ, [UR5+0x80], UR10 ;  /* 0x0000800a05ff75b2 */ /* 0x0024620008000100 */
[----:B------:R2:W1:Y:S02]  /*08c0*/  SYNCS.EXCH.64 URZ, [UR5+0x88], UR10 ;  /* 0x0000880a05ff75b2 */ /* 0x0004640008000100 */
[----:B--2---:R-:W-:Y:S01]  /*08d0*/  NOP ;  /* 0x0000000000007918 */ /* 0x004fe20000000000 */
.L_x_11:
[----:B------:R-:W2:Y:S01]  /*08e0*/  SHFL.IDX PT, R2, R65, RZ, 0x1f ;  /* 0x00001fff41027589 */ /* 0x000ea200000e0000 */
[----:B------:R-:W-:Y:S01]  /*08f0*/  NOP ;  /* 0x0000000000007918 */ /* 0x000fe20000000000 */
[----:B--2---:R-:W-:-:S13]  /*0900*/  ISETP.NE.AND P0, PT, R2, 0x4, PT ;  /* 0x000000040200780c */ /* 0x004fda0003f05270 */
[----:B------:R-:W-:Y:S05]  /*0910*/  @P0 BRA `(.L_x_12) ;  /* 0x00000000004c0947 */ /* 0x000fea0003800000 */
[----:B-1----:R-:W1:Y:S01]  /*0920*/  S2UR UR5, SR_CgaCtaId ;  /* 0x00000000000579c3 */ /* 0x002e620000008800 */
[----:B------:R-:W-:Y:S01]  /*0930*/  UMOV UR9, 0x100 ;  /* 0x0000010000097882 */ /* 0x000fe20000000000 */
[----:B------:R-:W-:Y:S01]  /*0940*/  UMOV UR7, 0x400 ;  /* 0x0000040000077882 */ /* 0x000fe20000000000 */
[----:B------:R-:W-:Y:S01]  /*0950*/  USEL UR9, UR9, 0xe0, UP2 ;  /* 0x000000e009097887 */ /* 0x000fe20009000000 */
[----:B------:R-:W-:Y:S01]  /*0960*/  UMOV UR4, 0x1 ;  /* 0x0000000100047882 */ /* 0x000fe20000000000 */
[----:B------:R-:W-:Y:S01]  /*0970*/  ELECT P0, URZ, PT ;  /* 0x0000000000ff782f */ /* 0x000fe20003800000 */
[----:B------:R-:W-:-:S04]  /*0980*/  UIADD3 UR10, UPT, UPT, -UR4, 0x100000, URZ ;  /* 0x00100000040a7890 */ /* 0x000fc8000fffe1ff */
[----:B------:R-:W-:Y:S02]  /*0990*/  USHF.L.U32 UR11, UR10, 0xb, URZ ;  /* 0x0000000b0a0b7899 */ /* 0x000fe400080006ff */
[----:B------:R-:W-:Y:S02]  /*09a0*/  USHF.L.U32 UR10, UR10, 0x1, URZ ;  /* 0x000000010a0a7899 */ /* 0x000fe400080006ff */
[----:B------:R-:W-:-:S04]  /*09b0*/  UIADD3 UR12, UPT, UPT, -UR9, 0x100000, URZ ;  /* 0x00100000090c7890 */ /* 0x000fc8000fffe1ff */
[----:B------:R-:W-:Y:S02]  /*09c0*/  USHF.L.U32 UR13, UR12, 0xb, URZ ;  /* 0x0000000b0c0d7899 */ /* 0x000fe400080006ff */
[----:B------:R-:W-:Y:S02]  /*09d0*/  USHF.L.U32 UR12, UR12, 0x1, URZ ;  /* 0x000000010c0c7899 */ /* 0x000fe400080006ff */
[----:B-1----:R-:W-:Y:S01]  /*09e0*/  ULEA UR5, UR5, UR7, 0x18 ;  /* 0x0000000705057291 */ /* 0x002fe2000f8ec0ff */
[----:B------:R-:W1:Y:S11]  /*09f0*/  FENCE.VIEW.ASYNC.S ;  /* 0x00000000000073c6 */ /* 0x000e760000000000 */
[----:B-1----:R2:W1:Y:S01]  /*0a00*/  SYNCS.EXCH.64 URZ, [UR5+0x90], UR10 ;  /* 0x0000900a05ff75b2 */ /* 0x0024620008000100 */
[----:B------:R2:W1:Y:S01]  /*0a10*/  SYNCS.EXCH.64 URZ, [UR5+0xa0], UR12 ;  /* 0x0000a00c05ff75b2 */ /* 0x0004620008000100 */
[----:B------:R2:W1:Y:S01]  /*0a20*/  SYNCS.EXCH.64 URZ, [UR5+0x98], UR10 ;  /* 0x0000980a05ff75b2 */ /* 0x0004620008000100 */
[----:B------:R2:W1:Y:S02]  /*0a30*/  SYNCS.EXCH.64 URZ, [UR5+0xa8], UR12 ;  /* 0x0000a80c05ff75b2 */ /* 0x0004640008000100 */
[----:B--2---:R-:W-:Y:S01]  /*0a40*/  NOP ;  /* 0x0000000000007918 */ /* 0x004fe20000000000 */
.L_x_12:
        /* <DEDUP_REMOVED lines=26> */
.L_x_13:
        /* <DEDUP_REMOVED lines=18> */
.L_x_14:
[----:B-1----:R-:W1:Y:S01]  /*0d10*/  S2UR UR5, SR_CTAID.X ;  /* 0x00000000000579c3 */ /* 0x002e620000002500 */
[----:B------:R-:W-:-:S05]  /*0d20*/  CS2R.32 R60, SR_CgaSize ;  /* 0x00000000003c7805 */ /* 0x000fca0000008a00 */
[----:B------:R-:W-:-:S05]  /*0d30*/  IMAD R60, R60, -0xa0, RZ ;  /* 0xffffff603c3c7824 */ /* 0x000fca00078e02ff */
[----:B------:R-:W-:-:S14]  /*0d40*/  R2UR UR9, R60 ;  /* 0x000000003c0972ca */ /* 0x000fdc00000e0000 */
[----:B------:R-:W2:Y:S01]  /*0d50*/  LDCU UR9, c[0x0][UR9+0x2b0] ;  /* 0x00005600090977ac */ /* 0x000ea20008000800 */
[----:B------:R-:W-:Y:S01]  /*0d60*/  NOP ;  /* 0x0000000000007918 */ /* 0x000fe20000000000 */
[----:B------:R-:W-:-:S05]  /*0d70*/  CS2R.32 R60, SR_CgaSize ;  /* 0x00000000003c7805 */ /* 0x000fca0000008a00 */
[----:B------:R-:W-:-:S05]  /*0d80*/  IMAD R60, R60, -0xa0, RZ ;  /* 0xffffff603c3c7824 */ /* 0x000fca00078e02ff */
[----:B------:R-:W-:-:S14]  /*0d90*/  R2UR UR7, R60 ;  /* 0x000000003c0772ca */ /* 0x000fdc00000e0000 */
[----:B------:R-:W3:Y:S01]  /*0da0*/  LDCU UR7, c[0x0][UR7+0x2b4] ;  /* 0x00005680070777ac */ /* 0x000ee20008000800 */
[----:B------:R-:W4:Y:S08]  /*0db0*/  S2UR UR4, SR_CTAID.Y ;  /* 0x00000000000479c3 */ /* 0x000f300000002600 */
[----:B------:R-:W3:Y:S01]  /*0dc0*/  LDC R9, c[0x0][0xb24] ;  /* 0x0002c900ff097b82 */ /* 0x000ee20000000800 */
[----:B-1----:R-:W-:-:S02]  /*0dd0*/  I2FP.F32.U32 R4, UR5 ;  /* 0x0000000500047c45 */ /* 0x002fc40008201000 */
[----:B------:R-:W-:-:S05]  /*0de0*/  CS2R.32 R5, SR_CgaSize ;  /* 0x0000000000057805 */ /* 0x000fca0000008a00 */
[----:B------:R-:W-:-:S06]  /*0df0*/  IMAD R5, R5, -0xa0, RZ ;  /* 0xffffff6005057824 */ /* 0x000fcc00078e02ff */
[----:B------:R-:W1:Y:S01]  /*0e00*/  LDC R5, c[0x0][R5+0x2a0] ;  /* 0x0000a80005057b82 */ /* 0x000e620000000800 */
[----:B------:R-:W-:Y:S01]  /*0e10*/  MOV R21, UR5 ;  /* 0x0000000500157c02 */ /* 0x000fe20008000f00 */
[----:B--2---:R-:W-:Y:S01]  /*0e20*/  FMUL R4, R4, UR9 ;  /* 0x0000000904047c20 */ /* 0x004fe20008400000 */
[----:B----4-:R-:W-:Y:S02]  /*0e30*/  I2FP.F32.U32 R2, UR4 ;  /* 0x0000000400027c45 */ /* 0x010fe40008201000 */
[----:B------:R-:W-:-:S05]  /*0e40*/  CS2R.32 R3, SR_CgaSize ;  /* 0x0000000000037805 */ /* 0x000fca0000008a00 */
[----:B------:R-:W-:-:S06]  /*0e50*/  IMAD R3, R3, -0xa0, RZ ;  /* 0xffffff6003037824 */ /* 0x000fcc00078e02ff */
[----:B------:R-:W2:Y:S01]  /*0e60*/  LDC R3, c[0x0][R3+0x2a4] ;  /* 0x0000a90003037b82 */ /* 0x000ea20000000800 */
[----:B------:R-:W4:Y:S01]  /*0e70*/  F2I.U32.TRUNC.NTZ R60, R4 ;  /* 0x00000004003c7305 */ /* 0x000f22000020f000 */
[----:B------:R-:W-:Y:S01]  /*0e80*/  MOV R20, UR4 ;  /* 0x0000000400147c02 */ /* 0x000fe20008000f00 */
[----:B---3--:R-:W-:-:S05]  /*0e90*/  FMUL R2, R2, UR7 ;  /* 0x0000000702027c20 */ /* 0x008fca0008400000 */
[----:B------:R-:W-:Y:S01]  /*0ea0*/  BAR.SYNC.DEFER_BLOCKING 0x0 ;  /* 0x0000000000007b1d */ /* 0x000fe20000010000 */
[----:B------:R-:W-:-:S05]  /*0eb0*/  ISETP.GE.AND P0, PT, R9, 0x1, PT ;  /* 0x000000010900780c */ /* 0x000fca0003f06270 */
[----:B------:R-:W3:Y:S02]  /*0ec0*/  F2I.U32.TRUNC.NTZ R58, R2 ;  /* 0x00000002003a7305 */ /* 0x000ee4000020f000 */
[----:B------:R-:W2:Y:S01]  /*0ed0*/  S2UR UR36, SR_CTAID.Z ;  /* 0x00000000002479c3 */ /* 0x000ea20000002700 */
[----:B----4-:R-:W-:-:S05]  /*0ee0*/  IADD3 R60, PT, PT, -R60, RZ, RZ ;  /* 0x000000ff3c3c7210 */ /* 0x010fca0007ffe1ff */
[----:B-1----:R-:W-:Y:S01]  /*0ef0*/  IMAD R60, R5, R60, UR5 ;  /* 0x00000005053c7e24 */ /* 0x002fe2000f8e023c */
[----:B---3--:R-:W-:-:S05]  /*0f00*/  IADD3 R58, PT, PT, -R58, RZ, RZ ;  /* 0x000000ff3a3a7210 */ /* 0x008fca0007ffe1ff */
[----:B--2---:R-:W-:Y:S01]  /*0f10*/  IMAD R58, R3, R58, UR4 ;  /* 0x00000004033a7e24 */ /* 0x004fe2000f8e023a */
[----:B------:R-:W-:Y:S06]  /*0f20*/  @!P0 BRA `(.L_x_15) ;  /* 0x0000000000b88947 */ /* 0x000fec0003800000 */
[----:B------:R-:W1:Y:S01]  /*0f30*/  LDC.64 R4, c[0x0][0xb18] ;  /* 0x0002c600ff047b82 */ /* 0x000e620000000a00 */
[----:B------:R-:W-:-:S07]  /*0f40*/  ISETP.NE.AND P0, PT, R9, 0x1, PT ;  /* 0x000000010900780c */ /* 0x000fce0003f05270 */
[----:B------:R-:W2:Y:S08]  /*0f50*/  LDC R10, c[0x0][0xb0c] ;  /* 0x0002c300ff0a7b82 */ /* 0x000eb00000000800 */
[----:B------:R-:W3:Y:S08]  /*0f60*/  LDC R11, c[0x0][0x370] ;  /* 0x0000dc00ff0b7b82 */ /* 0x000ef00000000800 */
[----:B------:R-:W4:Y:S01]  /*0f70*/  LDC R12, c[0x0][0x374] ;  /* 0x0000dd00ff0c7b82 */ /* 0x000f220000000800 */
[----:B-1----:R-:W-:-:S07]  /*0f80*/  ISETP.NE.AND P1, PT, R4, 0x1, PT ;  /* 0x000000010400780c */ /* 0x002fce0003f25270 */
[----:B------:R-:W3:Y:S01]  /*0f90*/  LDC.64 R6, c[0x0][0xb10] ;  /* 0x0002c400ff067b82 */ /* 0x000ee20000000a00 */
[----:B--2---:R-:W-:-:S07]  /*0fa0*/  ISETP.NE.AND P2, PT, R10, 0x1, PT ;  /* 0x000000010a00780c */ /* 0x004fce0003f45270 */
[----:B------:R-:W1:Y:S08]  /*0fb0*/  LDC R8, c[0x0][0xb20] ;  /* 0x0002c800ff087b82 */ /* 0x000e700000000800 */
[----:B------:R-:W2:Y:S01]  /*0fc0*/  LDC.64 R2, c[0x0][0xb28] ;  /* 0x0002ca00ff027b82 */ /* 0x000ea20000000a00 */
[----:B----4-:R-:W-:-:S04]  /*0fd0*/  IMAD.HI.U32 R13, R12, R5, RZ ;  /* 0x000000050c0d7227 */ /* 0x010fc800078e00ff */
[----:B------:R-:W-:-:S04]  /*0fe0*/  IMAD.HI.U32 R5, R20, R5, RZ ;  /* 0x0000000514057227 */ /* 0x000fc800078e00ff */
[----:B---3--:R-:W-:-:S04]  /*0ff0*/  IMAD.HI.U32 R14, R11, R6, RZ ;  /* 0x000000060b0e7227 */ /* 0x008fc800078e00ff */
[C---:B------:R-:W-:Y:S01]  /*1000*/  IMAD.HI.U32 R16, R21.reuse, R6, RZ ;  /* 0x0000000615107227 */ /* 0x040fe200078e00ff */
[-C--:B------:R-:W-:Y:S02]  /*1010*/  @P2 SHF.R.U32.HI R11, RZ, R7.reuse, R14 ;  /* 0x00000007ff0b2219 */ /* 0x080fe4000001160e */
[-C--:B-1----:R-:W-:Y:S02]  /*1020*/  @P1 SHF.R.U32.HI R12, RZ, R8.reuse, R13 ;  /* 0x00000008ff0c1219 */ /* 0x082fe4000001160d */
[----:B------:R-:W-:Y:S02]  /*1030*/  SHF.R.U32.HI R5, RZ, R8, R5 ;  /* 0x00000008ff057219 */ /* 0x000fe40000011605 */
[----:B------:R-:W-:Y:S02]  /*1040*/  SHF.R.U32.HI R16, RZ, R7, R16 ;  /* 0x00000007ff107219 */ /* 0x000fe40000011610 */
[----:B------:R-:W-:Y:S01]  /*1050*/  SEL R5, R20, R5, !P1 ;  /* 0x0000000514057207 */ /* 0x000fe20004800000 */
[----:B--2---:R-:W-:Y:S01]  /*1060*/  IMAD.HI.U32 R14, R12, R2, RZ ;  /* 0x000000020c0e7227 */ /* 0x004fe200078e00ff */
[----:B------:R-:W-:-:S02]  /*1070*/  SEL R7, R21, R16, !P2 ;  /* 0x0000001015077207 */ /* 0x000fc40005000000 */
[----:B------:R-:W-:Y:S01]  /*1080*/  IADD3 R13, PT, PT, -R5, RZ, RZ ;  /* 0x000000ff050d7210 */ /* 0x000fe20007ffe1ff */
[----:B------:R-:W-:Y:S01]  /*1090*/  IMAD.HI.U32 R6, R11, R2, RZ ;  /* 0x000000020b067227 */ /* 0x000fe200078e00ff */
[----:B------:R-:W-:-:S03]  /*10a0*/  @P0 SHF.R.U32.HI R12, RZ, R3, R14 ;  /* 0x00000003ff0c0219 */ /* 0x000fc6000001160e */
[----:B------:R-:W-:Y:S01]  /*10b0*/  IMAD R13, R4, R13, R20 ;  /* 0x0000000d040d7224 */ /* 0x000fe200078e0214 */
[----:B------:R-:W-:Y:S01]  /*10c0*/  @P0 SHF.R.U32.HI R11, RZ, R3, R6 ;  /* 0x00000003ff0b0219 */ /* 0x000fe20000011606 */
[----:B------:R-:W-:-:S04]  /*10d0*/  IMAD R12, R12, R9, RZ ;  /* 0x000000090c0c7224 */ /* 0x000fc800078e02ff */
[----:B------:R-:W-:Y:S01]  /*10e0*/  IMAD R6, R11, R9, RZ ;  /* 0x000000090b067224 */ /* 0x000fe200078e02ff */
[----:B------:R-:W-:-:S04]  /*10f0*/  ISETP.GE.AND P1, PT, R5, R12, PT ;  /* 0x0000000c0500720c */ /* 0x000fc80003f26270 */
[----:B------:R-:W-:Y:S01]  /*1100*/  ISETP.GE.OR P1, PT, R7, R6, P1 ;  /* 0x000000060700720c */ /* 0x000fe20000f26670 */
[----:B------:R-:W-:-:S05]  /*1110*/  IMAD.HI.U32 R6, R5, R2, RZ ;  /* 0x0000000205067227 */ /* 0x000fca00078e00ff */
[----:B------:R-:W-:-:S04]  /*1120*/  SHF.R.U32.HI R6, RZ, R3, R6 ;  /* 0x00000003ff067219 */ /* 0x000fc80000011606 */
[----:B------:R-:W-:-:S03]  /*1130*/  SEL R6, R5, R6, !P0 ;  /* 0x0000000605067207 */ /* 0x000fc60004000000 */
[----:B------:R-:W-:Y:S01]  /*1140*/  @!P1 IMAD.HI.U32 R8, R7, R2, RZ ;  /* 0x0000000207089227 */ /* 0x000fe200078e00ff */
[----:B------:R-:W-:-:S04]  /*1150*/  IADD3 R2, PT, PT, -R6, RZ, RZ ;  /* 0x000000ff06027210 */ /* 0x000fc80007ffe1ff */
[----:B------:R-:W-:Y:S01]  /*1160*/  @!P1 SHF.R.U32.HI R8, RZ, R3, R8 ;  /* 0x00000003ff089219 */ /* 0x000fe20000011608 */
[----:B------:R-:W-:-:S03]  /*1170*/  IMAD R2, R9, R2, R5 ;  /* 0x0000000209027224 */ /* 0x000fc600078e0205 */
[----:B------:R-:W-:-:S05]  /*1180*/  @!P1 SEL R3, R7, R8, !P0 ;  /* 0x0000000807039207 */ /* 0x000fca0004000000 */
[--C-:B------:R-:W-:Y:S02]  /*1190*/  @!P1 IMAD.IADD R6, R6, 0x1, -R3.reuse ;  /* 0x0000000106069824 */ /* 0x100fe400078e0a03 */
[----:B------:R-:W-:Y:S01]  /*11a0*/  @!P1 IMAD R3, R2, R11, R3 ;  /* 0x0000000b02039224 */ /* 0x000fe200078e0203 */
[----:B------:R-:W-:Y:S01]  /*11b0*/  IADD3 R2, PT, PT, -R7, RZ, RZ ;  /* 0x000000ff07027210 */ /* 0x000fe20007ffe1ff */
[----:B------:R-:W-:Y:S02]  /*11c0*/  @!P1 IMAD R5, R6, R9, R7 ;  /* 0x0000000906059224 */ /* 0x000fe400078e0207 */
[----:B------:R-:W-:Y:S02]  /*11d0*/  @!P1 IMAD.MOV.U32 R7, RZ, RZ, R3 ;  /* 0x000000ffff079224 */ /* 0x000fe400078e0003 */
[----:B------:R-:W-:Y:S02]  /*11e0*/  IMAD R2, R10, R2, R21 ;  /* 0x000000020a027224 */ /* 0x000fe400078e0215 */
[----:B------:R-:W-:-:S02]  /*11f0*/  IMAD R20, R5, R4, R13 ;  /* 0x0000000405147224 */ /* 0x000fc400078e020d */
[----:B------:R-:W-:Y:S02]  /*1200*/  IMAD R21, R7, R10, R2 ;  /* 0x0000000a07157224 */ /* 0x000fe400078e0202 */
.L_x_15:
[----:B------:R-:W1:Y:S01]  /*1210*/  LDCU UR4, c[0x0][0xb30] ;  /* 0x00016600ff0477ac */ /* 0x000e620008000800 */
[----:B------:R-:W2:Y:S08]  /*1220*/  S2UR UR37, SR_CgaCtaId ;  /* 0x00000000002579c3 */ /* 0x000eb00000008800 */
[----:B------:R-:W3:Y:S01]  /*1230*/  LDC R26, c[0x0][0xb24] ;  /* 0x0002c900ff1a7b82 */ /* 0x000ee20000000800 */
[----:B-1----:R-:W-:-:S09]  /*1240*/  UISETP.NE.AND UP1, UPT, UR4, 0x1, UPT ;  /* 0x000000010400788c */ /* 0x002fd2000bf25270 */
[----:B--2---:R-:W-:Y:S05]  /*1250*/  BRA.U UP1, `(.L_x_16) ;  /* 0x0000000101407547 */ /* 0x004fea000b800000 */
[----:B------:R-:W1:Y:S08]  /*1260*/  LDC.64 R4, c[0x0][0xb10] ;  /* 0x0002c400ff047b82 */ /* 0x000e700000000a00 */
[----:B------:R-:W2:Y:S08]  /*1270*/  LDC.64 R2, c[0x0][0xb18] ;  /* 0x0002c600ff027b82 */ /* 0x000eb00000000a00 */
[----:B------:R-:W4:Y:S08]  /*1280*/  LDC R6, c[0x0][0xb20] ;  /* 0x0002c800ff067b82 */ /* 0x000f300000000800 */
[----:B------:R-:W3:Y:S01]  /*1290*/  LDC R8, c[0x0][0xb0c] ;  /* 0x0002c300ff087b82 */ /* 0x000ee20000000800 */
[----:B-1----:R-:W-:-:S05]  /*12a0*/  IMAD.HI.U32 R4, R21, R4, RZ ;  /* 0x0000000415047227 */ /* 0x002fca00078e00ff */
[----:B------:R-:W-:Y:S01]  /*12b0*/  SHF.R.U32.HI R4, RZ, R5, R4 ;  /* 0x00000005ff047219 */ /* 0x000fe20000011604 */
[----:B--2---:R-:W-:Y:S01]  /*12c0*/  IMAD.HI.U32 R3, R20, R3, RZ ;  /* 0x0000000314037227 */ /* 0x004fe200078e00ff */
[----:B------:R-:W-:-:S04]  /*12d0*/  ISETP.NE.AND P0, PT, R2, 0x1, PT ;  /* 0x000000010200780c */ /* 0x000fc80003f05270 */
[----:B----4-:R-:W-:-:S04]  /*12e0*/  SHF.R.U32.HI R3, RZ, R6, R3 ;  /* 0x00000006ff037219 */ /* 0x010fc80000011603 */
[----:B------:R-:W-:Y:S02]  /*12f0*/  SEL R3, R20, R3, !P0 ;  /* 0x0000000314037207 */ /* 0x000fe40004000000 */
[----:B---3--:R-:W-:-:S04]  /*1300*/  ISETP.NE.AND P1, PT, R8, 0x1, PT ;  /* 0x000000010800780c */ /* 0x008fc80003f25270 */
[----:B------:R-:W-:-:S05]  /*1310*/  SEL R4, R21, R4, !P1 ;  /* 0x0000000415047207 */ /* 0x000fca0004800000 */
[----:B------:R-:W-:Y:S02]  /*1320*/  IMAD.IADD R5, R3, 0x1, -R4 ;  /* 0x0000000103057824 */ /* 0x000fe400078e0a04 */
[----:B------:R-:W-:Y:S02]  /*1330*/  IMAD.IADD R3, R4, 0x1, -R3 ;  /* 0x0000000104037824 */ /* 0x000fe400078e0a03 */
[----:B------:R-:W-:Y:S02]  /*1340*/  IMAD R21, R5, R8, R21 ;  /* 0x0000000805157224 */ /* 0x000fe400078e0215 */
[----:B------:R-:W-:-:S07]  /*1350*/  IMAD R20, R3, R2, R20 ;  /* 0x0000000203147224 */ /* 0x000fce00078e0214 */
.L_x_16:
[----:B------:R-:W-:Y:S01]  /*1360*/  BAR.SYNC.DEFER_BLOCKING 0x0 ;  /* 0x0000000000007b1d */ /* 0x000fe20000010000 */
[----:B------:R-:W-:Y:S01]  /*1370*/  UISETP.NE.AND UP1, UPT, UR8, 0x2, UPT ;  /* 0x000000020800788c */ /* 0x000fe2000bf25270 */
[----:B------:R-:W-:Y:S02]  /*1380*/  ISETP.NE.OR P5, PT, R0, 0x2, !P5 ;  /* 0x000000020000780c */ /* 0x000fe40006fa5670 */
[----:B------:R-:W-:-:S06]  /*1390*/  LOP3.LUT R2, R72, 0x1f, RZ, 0xc0, !PT ;  /* 0x0000001f48027812 */ /* 0x000fcc00078ec0ff */
[----:B------:R-:W-:Y:S05]  /*13a0*/  BRA.U UP1, `(.L_x_17) ;  /* 0x0000001101607547 */ /* 0x000fea000b800000 */
[----:B------:R-:W1:Y:S01]  /*13b0*/  LDCU UR13, c[0x0][0x38c] ;  /* 0x00007180ff0d77ac */ /* 0x000e620008000800 */
[----:B------:R-:W2:Y:S01]  /*13c0*/  LDC R9, c[0x0][0x370] ;  /* 0x0000dc00ff097b82 */ /* 0x000ea20000000800 */
[----:B------:R-:W-:Y:S01]  /*13d0*/  PLOP3.LUT P1, PT, PT, PT, UP2, 0x80, 0x8 ;  /* 0x000000000008781c */ /* 0x000fe20003f2f028 */
[----:B------:R-:W-:Y:S01]  /*13e0*/  HFMA2 R12, -RZ, RZ, 0, 0 ;  /* 0x00000000ff0c7431 */ /* 0x000fe200000001ff */
[----:B------:R-:W-:Y:S01]  /*13f0*/  ISETP.EQ.OR P4, PT, R2, RZ, P5 ;  /* 0x000000ff0200720c */ /* 0x000fe20002f82670 */
[----:B------:R-:W-:Y:S01]  /*1400*/  IMAD.MOV.U32 R15, RZ, RZ, 0x1 ;  /* 0x00000001ff0f7424 */ /* 0x000fe200078e00ff */
[----:B------:R-:W-:Y:S01]  /*1410*/  PLOP3.LUT P1, PT, P1, PT, PT, 0x8, 0x80 ;  /* 0x000000000080781c */ /* 0x000fe20000f2e170 */
[----:B------:R-:W-:Y:S01]  /*1420*/  IMAD.MOV.U32 R14, RZ, RZ, RZ ;  /* 0x000000ffff0e7224 */ /* 0x000fe200078e00ff */
[----:B------:R-:W-:Y:S01]  /*1430*/  MOV R8, 0x1 ;  /* 0x0000000100087802 */ /* 0x000fe20000000f00 */
[----:B------:R-:W4:Y:S01]  /*1440*/  LDC R0, c[0x0][0x374] ;  /* 0x0000dd00ff007b82 */ /* 0x000f220000000800 */
[----:B------:R-:W-:Y:S01]  /*1450*/  IMAD.MOV.U32 R10, RZ, RZ, RZ ;  /* 0x000000ffff0a7224 */ /* 0x000fe200078e00ff */
[----:B------:R-:W2:Y:S01]  /*1460*/  LDCU.64 UR22, c[0x0][0x348] ;  /* 0x00006900ff1677ac */ /* 0x000ea20008000a00 */
[----:B------:R-:W-:Y:S01]  /*1470*/  UMOV UR6, URZ ;  /* 0x000000ff00067c82 */ /* 0x000fe20008000000 */
[----:B-1----:R-:W-:-:S04]  /*1480*/  UIADD3 UR5, UPT, UPT, UR13, 0x3f, URZ ;  /* 0x0000003f0d057890 */ /* 0x002fc8000fffe0ff */
[----:B------:R-:W-:-:S04]  /*1490*/  USHF.R.S32.HI UR4, URZ, 0x1f, UR5 ;  /* 0x0000001fff047899 */ /* 0x000fc80008011405 */
[----:B------:R-:W-:-:S04]  /*14a0*/  ULEA.HI UR4, UR4, UR5, URZ, 0x6 ;  /* 0x0000000504047291 */ /* 0x000fc8000f8f30ff */
[----:B------:R-:W-:Y:S02]  /*14b0*/  USHF.R.S32.HI UR15, URZ, 0x6, UR4 ;  /* 0x00000006ff0f7899 */ /* 0x000fe40008011404 */
[----:B------:R-:W-:Y:S02]  /*14c0*/  UIADD3 UR4, UPT, UPT, UR13, -0x1, URZ ;  /* 0xffffffff0d047890 */ /* 0x000fe4000fffe0ff */
[----:B------:R-:W-:Y:S02]  /*14d0*/  UISETP.LT.U32.AND UP0, UPT, UR15, 0x4, UPT ;  /* 0x000000040f00788c */ /* 0x000fe4000bf01070 */
[----:B------:R-:W-:Y:S02]  /*14e0*/  UISETP.GE.U32.AND UP1, UPT, UR4, -0x7f, UPT ;  /* 0xffffff810400788c */ /* 0x000fe4000bf26070 */
[----:B------:R-:W-:Y:S02]  /*14f0*/  USEL UR14, UR15, 0x4, UP0 ;  /* 0x000000040f0e7887 */ /* 0x000fe40008000000 */
[----:B------:R-:W-:-:S02]  /*1500*/  UIADD3 UR13, UPT, UPT, UR13, 0x7e, URZ ;  /* 0x0000007e0d0d7890 */ /* 0x000fc4000fffe0ff */
[----:B------:R-:W-:Y:S02]  /*1510*/  UIADD3 UR5, UPT, UPT, UR14, -0x1, URZ ;  /* 0xffffffff0e057890 */ /* 0x000fe4000fffe0ff */
[----:B------:R-:W-:-:S03]  /*1520*/  UIADD3 UR7, UPT, UPT, UR15, -UR14, URZ ;  /* 0x8000000e0f077290 */ /* 0x000fc6000fffe0ff */
[----:B------:R-:W-:-:S04]  /*1530*/  @UP1 UIADD3 UR5, UPT, UPT, UR14, URZ, URZ ;  /* 0x000000ff0e051290 */ /* 0x000fc8000fffe0ff */
[----:B--2---:R-:W-:-:S12]  /*1540*/  UIADD3 UR5, UPT, UPT, UR5, 0x1, URZ ;  /* 0x0000000105057890 */ /* 0x004fd8000fffe0ff */
.L_x_35:
[----:B------:R-:W-:Y:S01]  /*1550*/  UISETP.NE.AND UP0, UPT, UR37, URZ, UPT ;  /* 0x000000ff2500728c */ /* 0x000fe2000bf05270 */
[----:B------:R-:W1:Y:S08]  /*1560*/  S2UR UR37, SR_CgaCtaId ;  /* 0x00000000002579c3 */ /* 0x000e700000008800 */
[----:B------:R-:W-:Y:S05]  /*1570*/  BRA.U UP0, `(.L_x_18) ;  /* 0x0000000100347547 */ /* 0x000fea000b800000 */
[----:B------:R-:W2:Y:S01]  /*1580*/  S2R R2, SR_CgaCtaId ;  /* 0x0000000000027919 */ /* 0x000ea20000008800 */
[----:B------:R-:W-:-:S04]  /*1590*/  MOV R3, 0x400 ;  /* 0x0000040000037802 */ /* 0x000fc80000000f00 */
[----:B--2---:R-:W-:Y:S02]  /*15a0*/  LEA R3, R2, R3, 0x18 ;  /* 0x0000000302037211 */ /* 0x004fe400078ec0ff */
[----:B------:R-:W-:-:S03]  /*15b0*/  SHF.L.U32 R2, R8, 0x1f, RZ ;  /* 0x0000001f08027819 */ /* 0x000fc600000006ff */
[----:B------:R-:W-:-:S04]  /*15c0*/  IMAD R3, R10, 0x8, R3 ;  /* 0x000000080a037824 */ /* 0x000fc800078e0203 */
[----:B------:R-:W2:Y:S02]  /*15d0*/  SYNCS.PHASECHK.TRANS64.TRYWAIT P0, [R3+URZ+0x100], R2 ;  /* 0x00010002030075a7 */ /* 0x000ea400080011ff */
[----:B--2---:R-:W-:Y:S05]  /*15e0*/  @!P0 BRA `(.L_x_19) ;  /* 0x00000068001c8947 */ /* 0x004fea0003800000 */
.L_x_131:
[----:B------:R-:W-:Y:S01]  /*15f0*/  VIADD R10, R10, 0x1 ;  /* 0x000000010a0a7836 */ /* 0x000fe20000000000 */
[----:B------:R2:W-:Y:S04]  /*1600*/  SYNCS.ARRIVE.TRANS64.A1T0 RZ, [R3+URZ+0xf0], RZ ;  /* 0x0000f0ff03ff79a7 */ /* 0x0005e800081000ff */
[----:B------:R-:W-:-:S04]  /*1610*/  ISETP.NE.AND P0, PT, R10, 0x2, PT ;  /* 0x000000020a00780c */ /* 0x000fc80003f05270 */
[----:B------:R-:W-:Y:S02]  /*1620*/  SEL R10, R10, RZ, P0 ;  /* 0x000000ff0a0a7207 */ /* 0x000fe40000000000 */
[----:B--2---:R-:W-:-:S04]  /*1630*/  SEL R3, RZ, 0x1, P0 ;  /* 0x00000001ff037807 */ /* 0x004fc80000000000 */
[----:B------:R-:W-:-:S07]  /*1640*/  LOP3.LUT R8, R8, R3, RZ, 0x3c, !PT ;  /* 0x0000000308087212 */ /* 0x000fce00078e3cff */
.L_x_18:
[----:B------:R-:W-:Y:S01]  /*1650*/  UMOV UR4, 0x400 ;  /* 0x0000040000047882 */ /* 0x000fe20000000000 */
[----:B------:R-:W-:Y:S01]  /*1660*/  SHF.L.U32 R2, R15, 0x1f, RZ ;  /* 0x0000001f0f027819 */ /* 0x000fe200000006ff */
[----:B-1----:R-:W-:Y:S01]  /*1670*/  ULEA UR4, UR37, UR4, 0x18 ;  /* 0x0000000425047291 */ /* 0x002fe2000f8ec0ff */
[----:B------:R-:W-:Y:S01]  /*1680*/  R2UR UR35, R21 ;  /* 0x00000000152372ca */ /* 0x000fe200000e0000 */
[----:B------:R-:W-:Y:S01]  /*1690*/  UISETP.GE.U32.AND UP0, UPT, UR13, 0x7f, UPT ;  /* 0x0000007f0d00788c */ /* 0x000fe2000bf06070 */
[----:B------:R-:W-:Y:S01]  /*16a0*/  R2UR UR11, R20 ;  /* 0x00000000140b72ca */ /* 0x000fe200000e0000 */
[----:B------:R-:W-:Y:S01]  /*16b0*/  ULEA UR8, UR6, UR4, 0x3 ;  /* 0x0000000406087291 */ /* 0x000fe2000f8e18ff */
[----:B------:R-:W-:-:S08]  /*16c0*/  UMOV UR24, URZ ;  /* 0x000000ff00187c82 */ /* 0x000fd00008000000 */
[----:B------:R1:W2:Y:S01]  /*16d0*/  SYNCS.PHASECHK.TRANS64.TRYWAIT P0, [UR8+0x20], R2 ;  /* 0x00002002ff0075a7 */ /* 0x0002a20008001108 */
[----:B------:R-:W-:Y:S02]  /*16e0*/  USHF.L.U32 UR35, UR35, 0x6, URZ ;  /* 0x0000000623237899 */ /* 0x000fe400080006ff */
[----:B------:R-:W-:Y:S01]  /*16f0*/  USHF.L.U32 UR11, UR11, 0x7, URZ ;  /* 0x000000070b0b7899 */ /* 0x000fe200080006ff */
[----:B------:R-:W-:Y:S11]  /*1700*/  BRA.U !UP0, `(.L_x_20) ;  /* 0x0000000108a87547 */ /* 0x000ff6000b800000 */
[----:B------:R-:W-:Y:S01]  /*1710*/  UMOV UR16, URZ ;  /* 0x000000ff00107c82 */ /* 0x000fe20008000000 */
[----:B------:R-:W-:-:S05]  /*1720*/  UMOV UR17, UR6 ;  /* 0x0000000600117c82 */ /* 0x000fca0008000000 */
.L_x_25:
[----:B-1----:R-:W-:Y:S01]  /*1730*/  ULEA UR33, UR17, UR4, 0x3 ;  /* 0x0000000411217291 */ /* 0x002fe2000f8e18ff */
[----:B--2---:R-:W-:Y:S01]  /*1740*/  @!P5 MOV R3, 0x6000 ;  /* 0x000060000003d802 */ /* 0x004fe20000000f00 */
[----:B--2---:R-:W-:Y:S10]  /*1750*/  @P0 BRA `(.L_x_21) ;  /* 0x00000000000c0947 */ /* 0x004ff40003800000 */
[----:B------:R-:W-:-:S04]  /*1760*/  SHF.L.U32 R5, R15, 0x1f, RZ ;  /* 0x0000001f0f057819 */ /* 0x000fc800000006ff */
[----:B------:R-:W2:Y:S02]  /*1770*/  SYNCS.PHASECHK.TRANS64.TRYWAIT P0, [UR33+0x20], R5 ;  /* 0x00002005ff0075a7 */ /* 0x000ea40008001121 */
[----:B--2---:R-:W-:Y:S05]  /*1780*/  @!P0 BRA `(.L_x_22) ;  /* 0x0000006400c88947 */ /* 0x004fea0003800000 */
.L_x_21:
[----:B------:R2:W-:Y:S01]  /*1790*/  @!P5 SYNCS.ARRIVE.TRANS64 RZ, [UR33], R3 ;  /* 0x00000003ffffd9a7 */ /* 0x0005e20008000021 */
[----:B------:R-:W-:Y:S04]  /*17a0*/  BSSY.RECONVERGENT B0, `(.L_x_23) ;  /* 0x0000003000007945 */ /* 0x000fe80003800200 */
[----:B------:R-:W-:Y:S05]  /*17b0*/  @P4 BRA `(.L_x_24) ;  /* 0x0000000000044947 */ /* 0x000fea0003800000 */
[----:B------:R-:W-:Y:S05]  /*17c0*/  BPT.TRAP 0x1 ;  /* 0x000000040000795c */ /* 0x000fea0000300000 */
.L_x_24:
[----:B------:R-:W-:Y:S05]  /*17d0*/  BSYNC.RECONVERGENT B0 ;  /* 0x0000000000007941 */ /* 0x000fea0003800200 */
.L_x_23:
[----:B------:R-:W-:Y:S02]  /*17e0*/  UIADD3 UR6, UPT, UPT, UR17, 0x1, URZ ;  /* 0x0000000111067890 */ /* 0x000fe4000fffe0ff */
[----:B------:R-:W-:Y:S02]  /*17f0*/  ULEA UR32, UR17, UR4, 0xd ;  /* 0x0000000411207291 */ /* 0x000fe4000f8e68ff */
[----:B------:R-:W-:Y:S02]  /*1800*/  UISETP.NE.AND UP0, UPT, UR6, 0x4, UPT ;  /* 0x000000040600788c */ /* 0x000fe4000bf05270 */
[----:B------:R-:W-:Y:S02]  /*1810*/  UIADD3 UR26, UP1, UPT, UR22, 0x80, URZ ;  /* 0x00000080161a7890 */ /* 0x000fe4000ff3e0ff */
[----:B------:R-:W-:Y:S02]  /*1820*/  USEL UR9, URZ, 0x1, UP0 ;  /* 0x00000001ff097887 */ /* 0x000fe40008000000 */
[----:B------:R-:W-:-:S02]  /*1830*/  USEL UR6, UR6, URZ, UP0 ;  /* 0x000000ff06067287 */ /* 0x000fc40008000000 */
[----:B------:R-:W-:Y:S02]  /*1840*/  UIADD3 UR20, UP0, UPT, UR22, 0x180, URZ ;  /* 0x0000018016147890 */ /* 0x000fe4000ff1e0ff */
[----:B------:R-:W-:Y:S01]  /*1850*/  ULEA UR8, UR6, UR4, 0x3 ;  /* 0x0000000406087291 */ /* 0x000fe2000f8e18ff */
[----:B------:R-:W-:Y:S01]  /*1860*/  LOP3.LUT R15, R15, UR9, RZ, 0x3c, !PT ;  /* 0x000000090f0f7c12 */ /* 0x000fe2000f8e3cff */
[----:B------:R-:W-:Y:S02]  /*1870*/  USHF.L.U32 UR34, UR16, 0x6, URZ ;  /* 0x0000000610227899 */ /* 0x000fe400080006ff */
[----:B------:R-:W-:Y:S01]  /*1880*/  UIADD3.X UR27, UPT, UPT, URZ, UR23, URZ, UP1, !UPT ;  /* 0x00000017ff1b7290 */ /* 0x000fe20008ffe4ff */
[----:B-1----:R-:W-:Y:S01]  /*1890*/  SHF.L.U32 R2, R15, 0x1f, RZ ;  /* 0x0000001f0f027819 */ /* 0x002fe200000006ff */
[----:B------:R-:W-:Y:S02]  /*18a0*/  UIADD3 UR32, UPT, UPT, UR32, 0x4400, URZ ;  /* 0x0000440020207890 */ /* 0x000fe4000fffe0ff */
[----:B------:R-:W-:Y:S01]  /*18b0*/  UIADD3.X UR21, UPT, UPT, URZ, UR23, URZ, UP0, !UPT ;  /* 0x00000017ff157290 */ /* 0x000fe200087fe4ff */
[----:B------:R1:W1:Y:S01]  /*18c0*/  SYNCS.PHASECHK.TRANS64.TRYWAIT P0, [UR8+0x20], R2 ;  /* 0x00002002ff0075a7 */ /* 0x0002620008001108 */
[----:B------:R-:W-:Y:S01]  /*18d0*/  ULEA UR8, UR17, UR4, 0xe ;  /* 0x0000000411087291 */ /* 0x000fe2000f8e70ff */
[----:B------:R-:W-:Y:S01]  /*18e0*/  UMOV UR18, 0x0 ;  /* 0x0000000000127882 */ /* 0x000fe20000000000 */
[----:B------:R-:W-:-:S02]  /*18f0*/  UMOV UR19, 0x10000000 ;  /* 0x1000000000137882 */ /* 0x000fc40000000000 */
[----:B------:R-:W-:Y:S01]  /*1900*/  UIADD3 UR8, UPT, UPT, UR8, 0xc400, URZ ;  /* 0x0000c40008087890 */ /* 0x000fe2000fffe0ff */
[----:B------:R1:W-:Y:S01]  /*1910*/  UTMALDG.3D [UR32], [UR26], desc[UR18] ;  /* 0x000012201a0075b4 */ /* 0x0003e20008011000 */
[----:B------:R-:W-:Y:S01]  /*1920*/  UMOV UR12, UR36 ;  /* 0x00000024000c7c82 */ /* 0x000fe20008000000 */
[----:B------:R-:W-:Y:S01]  /*1930*/  UMOV UR9, UR33 ;  /* 0x0000002100097c82 */ /* 0x000fe20008000000 */
[----:B------:R-:W-:Y:S01]  /*1940*/  UMOV UR10, UR34 ;  /* 0x00000022000a7c82 */ /* 0x000fe20008000000 */
[----:B------:R-:W-:Y:S01]  /*1950*/  UIADD3 UR16, UPT, UPT, UR16, 0x1, URZ ;  /* 0x0000000110107890 */ /* 0x000fe2000fffe0ff */
[----:B------:R-:W-:Y:S01]  /*1960*/  UMOV UR24, UR5 ;  /* 0x0000000500187c82 */ /* 0x000fe20008000000 */
[----:B------:R-:W-:Y:S02]  /*1970*/  UMOV UR17, UR6 ;  /* 0x0000000600117c82 */ /* 0x000fe40008000000 */
[----:B------:R1:W-:Y:S01]  /*1980*/  UTMALDG.3D [UR8], [UR20], desc[UR18] ;  /* 0x00001208140075b4 */ /* 0x0003e20008011000 */
[----:B------:R-:W-:-:S09]  /*1990*/  UISETP.NE.AND UP0, UPT, UR16, UR5, UPT ;  /* 0x000000051000728c */ /* 0x000fd2000bf05270 */
[----:B------:R-:W-:Y:S05]  /*19a0*/  BRA.U UP0, `(.L_x_25) ;  /* 0xfffffffd00607547 */ /* 0x000fea000b83ffff */
.L_x_20:
[----:B-1----:R-:W-:Y:S01]  /*19b0*/  ULEA UR8, UR6, UR4, 0x3 ;  /* 0x0000000406087291 */ /* 0x002fe2000f8e18ff */
[----:B------:R-:W-:Y:S01]  /*19c0*/  SHF.L.U32 R2, R15, 0x1f, RZ ;  /* 0x0000001f0f027819 */ /* 0x000fe200000006ff */
[----:B------:R-:W-:Y:S01]  /*19d0*/  @!P1 SYNCS.ARRIVE.TRANS64.A1T0 RZ, [UR4+0x88], RZ ;  /* 0x000088ffffff99a7 */ /* 0x000fe20008100004 */
[----:B------:R-:W-:-:S06]  /*19e0*/  UISETP.GT.AND UP0, UPT, UR15, UR14, UPT ;  /* 0x0000000e0f00728c */ /* 0x000fcc000bf04270 */
[----:B--2---:R1:W2:Y:S03]  /*19f0*/  SYNCS.PHASECHK.TRANS64.TRYWAIT P0, [UR8+0x20], R2 ;  /* 0x00002002ff0075a7 */ /* 0x0042a60008001108 */
[----:B------:R-:W-:Y:S05]  /*1a00*/  BRA.U !UP0, `(.L_x_26) ;  /* 0x0000000108ac7547 */ /* 0x000fea000b800000 */
[----:B------:R-:W-:Y:S01]  /*1a10*/  UIADD3 UR21, UPT, UPT, UR7, UR24, URZ ;  /* 0x0000001807157290 */ /* 0x000fe2000fffe0ff */
[----:B------:R-:W-:-:S11]  /*1a20*/  UMOV UR25, UR6 ;  /* 0x0000000600197c82 */ /* 0x000fd60008000000 */
.L_x_31:
[----:B-1----:R-:W-:Y:S01]  /*1a30*/  ULEA UR17, UR25, UR4, 0x3 ;  /* 0x0000000419117291 */ /* 0x002fe2000f8e18ff */
[----:B--2---:R-:W-:Y:S01]  /*1a40*/  @!P5 MOV R3, 0x6000 ;  /* 0x000060000003d802 */ /* 0x004fe20000000f00 */
[----:B--2---:R-:W-:Y:S10]  /*1a50*/  @P0 BRA `(.L_x_27) ;  /* 0x00000000000c0947 */ /* 0x004ff40003800000 */
[----:B------:R-:W-:-:S04]  /*1a60*/  SHF.L.U32 R5, R15, 0x1f, RZ ;  /* 0x0000001f0f057819 */ /* 0x000fc800000006ff */
[----:B------:R-:W2:Y:S02]  /*1a70*/  SYNCS.PHASECHK.TRANS64.TRYWAIT P0, [UR17+0x20], R5 ;  /* 0x00002005ff0075a7 */ /* 0x000ea40008001111 */
[----:B--2---:R-:W-:Y:S05]  /*1a80*/  @!P0 BRA `(.L_x_28) ;  /* 0x0000006400208947 */ /* 0x004fea0003800000 */
.L_x_27:
[----:B------:R2:W-:Y:S01]  /*1a90*/  @!P5 SYNCS.ARRIVE.TRANS64 RZ, [UR17], R3 ;  /* 0x00000003ffffd9a7 */ /* 0x0005e20008000011 */
[----:B------:R-:W-:Y:S04]  /*1aa0*/  BSSY.RECONVERGENT B0, `(.L_x_29) ;  /* 0x0000003000007945 */ /* 0x000fe80003800200 */
[----:B------:R-:W-:Y:S05]  /*1ab0*/  @P4 BRA `(.L_x_30) ;  /* 0x0000000000044947 */ /* 0x000fea0003800000 */
[----:B------:R-:W-:Y:S05]  /*1ac0*/  BPT.TRAP 0x1 ;  /* 0x000000040000795c */ /* 0x000fea0000300000 */
.L_x_30:
[----:B------:R-:W-:Y:S05]  /*1ad0*/  BSYNC.RECONVERGENT B0 ;  /* 0x0000000000007941 */ /* 0x000fea0003800200 */
.L_x_29:
        /* <DEDUP_REMOVED lines=10> */
[----:B------:R-:W-:Y:S01]  /*1b80*/  UIADD3 UR16, UPT, UPT, UR16, 0x4400, URZ ;  /* 0x0000440010107890 */ /* 0x000fe2000fffe0ff */
[----:B-1----:R-:W-:Y:S01]  /*1b90*/  SHF.L.U32 R2, R15, 0x1f, RZ ;  /* 0x0000001f0f027819 */ /* 0x002fe200000006ff */
[----:B------:R-:W-:Y:S02]  /*1ba0*/  UIADD3.X UR31, UPT, UPT, URZ, UR23, URZ, UP1, !UPT ;  /* 0x00000017ff1f7290 */ /* 0x000fe40008ffe4ff */
[----:B------:R-:W-:Y:S01]  /*1bb0*/  UIADD3.X UR29, UPT, UPT, URZ, UR23, URZ, UP0, !UPT ;  /* 0x00000017ff1d7290 */ /* 0x000fe200087fe4ff */
[----:B------:R1:W1:Y:S01]  /*1bc0*/  SYNCS.PHASECHK.TRANS64.TRYWAIT P0, [UR8+0x20], R2 ;  /* 0x00002002ff0075a7 */ /* 0x0002620008001108 */
[----:B------:R-:W-:Y:S01]  /*1bd0*/  ULEA UR8, UR25, UR4, 0xe ;  /* 0x0000000419087291 */ /* 0x000fe2000f8e70ff */
[----:B------:R-:W-:Y:S01]  /*1be0*/  UMOV UR26, 0x0 ;  /* 0x00000000001a7882 */ /* 0x000fe20000000000 */
[----:B------:R-:W-:-:S02]  /*1bf0*/  UMOV UR27, 0x10000000 ;  /* 0x10000000001b7882 */ /* 0x000fc40000000000 */
[----:B------:R-:W-:Y:S01]  /*1c00*/  UIADD3 UR8, UPT, UPT, UR8, 0xc400, URZ ;  /* 0x0000c40008087890 */ /* 0x000fe2000fffe0ff */
[----:B------:R-:W-:Y:S01]  /*1c10*/  UMOV UR19, UR35 ;  /* 0x0000002300137c82 */ /* 0x000fe20008000000 */
[----:B------:R-:W-:Y:S01]  /*1c20*/  UMOV UR20, UR36 ;  /* 0x0000002400147c82 */ /* 0x000fe20008000000 */
[----:B------:R-:W-:Y:S01]  /*1c30*/  UMOV UR12, UR36 ;  /* 0x00000024000c7c82 */ /* 0x000fe20008000000 */
[----:B------:R-:W-:Y:S01]  /*1c40*/  UMOV UR9, UR17 ;  /* 0x0000001100097c82 */ /* 0x000fe20008000000 */
[----:B------:R-:W-:Y:S01]  /*1c50*/  UMOV UR10, UR18 ;  /* 0x00000012000a7c82 */ /* 0x000fe20008000000 */
[----:B------:R1:W-:Y:S01]  /*1c60*/  UTMALDG.3D [UR16], [UR30], desc[UR26] ;  /* 0x00001a101e0075b4 */ /* 0x0003e20008011000 */
[----:B------:R-:W-:Y:S01]  /*1c70*/  UIADD3 UR24, UPT, UPT, UR24, 0x1, URZ ;  /* 0x0000000118187890 */ /* 0x000fe2000fffe0ff */
[----:B------:R-:W-:-:S03]  /*1c80*/  UMOV UR25, UR6 ;  /* 0x0000000600197c82 */ /* 0x000fc60008000000 */
[----:B------:R-:W-:Y:S01]  /*1c90*/  UISETP.NE.AND UP0, UPT, UR24, UR21, UPT ;  /* 0x000000151800728c */ /* 0x000fe2000bf05270 */
[----:B------:R1:W-:Y:S08]  /*1ca0*/  UTMALDG.3D [UR8], [UR28], desc[UR26] ;  /* 0x00001a081c0075b4 */ /* 0x0003f00008011000 */
[----:B------:R-:W-:Y:S05]  /*1cb0*/  BRA.U UP0, `(.L_x_31) ;  /* 0xfffffffd005c7547 */ /* 0x000fea000b83ffff */
.L_x_26:
[----:B-1----:R-:W-:Y:S01]  /*1cc0*/  LEA R2, R14, UR4, 0x3 ;  /* 0x000000040e027c11 */ /* 0x002fe2000f8e18ff */
[----:B------:R-:W-:Y:S01]  /*1cd0*/  NOP ;  /* 0x0000000000007918 */ /* 0x000fe20000000000 */
[----:B--2---:R-:W-:Y:S02]  /*1ce0*/  SHF.L.U32 R3, R12, 0x1f, RZ ;  /* 0x0000001f0c037819 */ /* 0x004fe400000006ff */
[----:B------:R-:W-:Y:S02]  /*1cf0*/  LEA R4, R14, UR4, 0x4 ;  /* 0x000000040e047c11 */ /* 0x000fe4000f8e20ff */
[----:B------:R-:W1:Y:S02]  /*1d00*/  SYNCS.PHASECHK.TRANS64.TRYWAIT P0, [R2+URZ+0x90], R3 ;  /* 0x00009003020075a7 */ /* 0x000e6400080011ff */
[----:B-1----:R-:W-:Y:S05]  /*1d10*/  @!P0 BRA `(.L_x_32) ;  /* 0x0000006000948947 */ /* 0x002fea0003800000 */
.L_x_134:
[----:B------:R-:W2:Y:S01]  /*1d20*/  LDS.128 R4, [R4+0x120] ;  /* 0x0001200004047984 */ /* 0x000ea20000000c00 */
[----:B---3--:R-:W-:Y:S01]  /*1d30*/  ISETP.GE.AND P0, PT, R26, 0x1, PT ;  /* 0x000000011a00780c */ /* 0x008fe20003f06270 */
[----:B-1----:R-:W-:Y:S01]  /*1d40*/  VIADD R2, R2, 0xa0 ;  /* 0x000000a002027836 */ /* 0x002fe20000000000 */
[----:B------:R-:W-:Y:S01]  /*1d50*/  @!PT LDS RZ, [RZ] ;  /* 0x00000000fffff984 */ /* 0x000fe20000000800 */
[----:B------:R-:W-:Y:S01]  /*1d60*/  @!PT LDS RZ, [RZ] ;  /* 0x00000000fffff984 */ /* 0x000fe20000000800 */
[----:B------:R-:W-:Y:S01]  /*1d70*/  @!PT LDS RZ, [RZ] ;  /* 0x00000000fffff984 */ /* 0x000fe20000000800 */
[----:B------:R-:W-:Y:S01]  /*1d80*/  @!PT LDS RZ, [RZ] ;  /* 0x00000000fffff984 */ /* 0x000fe20000000800 */
[----:B------:R1:W-:Y:S06]  /*1d90*/  MEMBAR.ALL.CTA ;  /* 0x0000000000007992 */ /* 0x0003ec0000008000 */
[----:B-1----:R-:W1:Y:S01]  /*1da0*/  FENCE.VIEW.ASYNC.S ;  /* 0x00000000000073c6 */ /* 0x002e620000000000 */
[----:B------:R-:W-:-:S04]  /*1db0*/  PRMT R2, RZ, 0x654, R2 ;  /* 0x00000654ff027816 */ /* 0x000fc80000000002 */
[----:B-1----:R1:W-:Y:S01]  /*1dc0*/  SYNCS.ARRIVE.TRANS64.RED.A1T0 RZ, [R2+URZ], RZ ;  /* 0x000000ff02ff79a7 */ /* 0x0023e200081004ff */
[----:B--2---:R-:W-:-:S13]  /*1dd0*/  LOP3.LUT P2, RZ, R6, 0x1, RZ, 0xc0, !PT ;  /* 0x0000000106ff7812 */ /* 0x004fda000784c0ff */
[----:B------:R-:W-:Y:S01]  /*1de0*/  @P2 SHF.R.U32.HI R3, RZ, 0x10, R5 ;  /* 0x00000010ff032819 */ /* 0x000fe20000011605 */
[----:B------:R-:W-:Y:S01]  /*1df0*/  VOTEU.ANY UP0, P2 ;  /* 0x0000000000ff7886 */ /* 0x000fe20001000100 */
[----:B------:R-:W-:Y:S02]  /*1e00*/  @P2 MOV R13, R4 ;  /* 0x00000004000d2202 */ /* 0x000fe40000000f00 */
[----:B------:R-:W-:Y:S02]  /*1e10*/  @P2 R2UR.BROADCAST UR8, R3 ;  /* 0x00000000030822ca */ /* 0x000fe400008e0000 */
[----:B------:R-:W-:-:S11]  /*1e20*/  @P2 LOP3.LUT R11, R5, 0xffff, RZ, 0xc0, !PT ;  /* 0x0000ffff050b2812 */ /* 0x000fd600078ec0ff */
[----:B------:R-:W-:Y:S01]  /*1e30*/  @UP0 UMOV UR36, UR8 ;  /* 0x0000000800240c82 */ /* 0x000fe20008000000 */
[----:B-1----:R-:W-:Y:S05]  /*1e40*/  @!P0 BRA `(.L_x_33) ;  /* 0x0000000000b88947 */ /* 0x002fea0003800000 */
[----:B------:R-:W4:Y:S01]  /*1e50*/  LDC.64 R4, c[0x0][0xb18] ;  /* 0x0002c600ff047b82 */ /* 0x000f220000000a00 */
[----:B------:R-:W-:-:S07]  /*1e60*/  ISETP.NE.AND P3, PT, R26, 0x1, PT ;  /* 0x000000011a00780c */ /* 0x000fce0003f65270 */
[----:B------:R-:W1:Y:S08]  /*1e70*/  LDC.64 R6, c[0x0][0xb10] ;  /* 0x0002c400ff067b82 */ /* 0x000e700000000a00 */
[----:B------:R-:W2:Y:S08]  /*1e80*/  LDC R16, c[0x0][0xb20] ;  /* 0x0002c800ff107b82 */ /* 0x000eb00000000800 */
[----:B------:R-:W3:Y:S01]  /*1e90*/  LDC R18, c[0x0][0xb0c] ;  /* 0x0002c300ff127b82 */ /* 0x000ee20000000800 */
[----:B----4-:R-:W-:Y:S01]  /*1ea0*/  IMAD.HI.U32 R17, R0, R5, RZ ;  /* 0x0000000500117227 */ /* 0x010fe200078e00ff */
[----:B------:R-:W-:-:S03]  /*1eb0*/  ISETP.NE.AND P0, PT, R4, 0x1, PT ;  /* 0x000000010400780c */ /* 0x000fc60003f05270 */
[----:B------:R-:W-:-:S03]  /*1ec0*/  IMAD.HI.U32 R5, R11, R5, RZ ;  /* 0x000000050b057227 */ /* 0x000fc600078e00ff */
[----:B------:R-:W4:Y:S01]  /*1ed0*/  LDC.64 R2, c[0x0][0xb28] ;  /* 0x0002ca00ff027b82 */ /* 0x000f220000000a00 */
[----:B-1----:R-:W-:-:S04]  /*1ee0*/  IMAD.HI.U32 R20, R9, R6, RZ ;  /* 0x0000000609147227 */ /* 0x002fc800078e00ff */
[----:B------:R-:W-:Y:S01]  /*1ef0*/  IMAD.HI.U32 R22, R13, R6, RZ ;  /* 0x000000060d167227 */ /* 0x000fe200078e00ff */
[----:B------:R-:W-:Y:S02]  /*1f00*/  SHF.R.U32.HI R20, RZ, R7, R20 ;  /* 0x00000007ff147219 */ /* 0x000fe40000011614 */
[-C--:B--2---:R-:W-:Y:S02]  /*1f10*/  SHF.R.U32.HI R17, RZ, R16.reuse, R17 ;  /* 0x00000010ff117219 */ /* 0x084fe40000011611 */
[----:B------:R-:W-:Y:S02]  /*1f20*/  SHF.R.U32.HI R16, RZ, R16, R5 ;  /* 0x00000010ff107219 */ /* 0x000fe40000011605 */
[----:B------:R-:W-:Y:S02]  /*1f30*/  SEL R17, R0, R17, !P0 ;  /* 0x0000001100117207 */ /* 0x000fe40004000000 */
[----:B------:R-:W-:Y:S02]  /*1f40*/  SHF.R.U32.HI R22, RZ, R7, R22 ;  /* 0x00000007ff167219 */ /* 0x000fe40000011616 */
[----:B---3--:R-:W-:-:S02]  /*1f50*/  ISETP.NE.AND P1, PT, R18, 0x1, PT ;  /* 0x000000011200780c */ /* 0x008fc40003f25270 */
[----:B------:R-:W-:Y:S02]  /*1f60*/  SEL R5, R11, R16, !P0 ;  /* 0x000000100b057207 */ /* 0x000fe40004000000 */
[----:B------:R-:W-:Y:S02]  /*1f70*/  SEL R19, R9, R20, !P1 ;  /* 0x0000001409137207 */ /* 0x000fe40004800000 */
[----:B------:R-:W-:Y:S01]  /*1f80*/  SEL R7, R13, R22, !P1 ;  /* 0x000000160d077207 */ /* 0x000fe20004800000 */
[----:B----4-:R-:W-:-:S04]  /*1f90*/  IMAD.HI.U32 R20, R17, R2, RZ ;  /* 0x0000000211147227 */ /* 0x010fc800078e00ff */
[----:B------:R-:W-:Y:S01]  /*1fa0*/  IMAD.HI.U32 R6, R19, R2, RZ ;  /* 0x0000000213067227 */ /* 0x000fe200078e00ff */
[----:B------:R-:W-:-:S04]  /*1fb0*/  @P3 SHF.R.U32.HI R17, RZ, R3, R20 ;  /* 0x00000003ff113219 */ /* 0x000fc80000011614 */
        /* <DEDUP_REMOVED lines=8> */
[----:B------:R-:W-:-:S04]  /*2040*/  @!P0 IMAD.HI.U32 R16, R7, R2, RZ ;  /* 0x0000000207108227 */ /* 0x000fc800078e00ff */
[----:B------:R-:W-:Y:S01]  /*2050*/  IMAD.MOV R2, RZ, RZ, -R6 ;  /* 0x000000ffff027224 */ /* 0x000fe200078e0a06 */
[----:B------:R-:W-:-:S03]  /*2060*/  @!P0 SHF.R.U32.HI R16, RZ, R3, R16 ;  /* 0x00000003ff108219 */ /* 0x000fc60000011610 */
[----:B------:R-:W-:Y:S01]  /*2070*/  IMAD R2, R26, R2, R5 ;  /* 0x000000021a027224 */ /* 0x000fe200078e0205 */
[----:B------:R-:W-:Y:S02]  /*2080*/  @!P0 SEL R3, R7, R16, !P3 ;  /* 0x0000001007038207 */ /* 0x000fe40005800000 */
[----:B------:R-:W-:-:S03]  /*2090*/  IADD3 R16, PT, PT, -R5, RZ, RZ ;  /* 0x000000ff05107210 */ /* 0x000fc60007ffe1ff */
[--C-:B------:R-:W-:Y:S02]  /*20a0*/  @!P0 IMAD.IADD R6, R6, 0x1, -R3.reuse ;  /* 0x0000000106068824 */ /* 0x100fe400078e0a03 */
[----:B------:R-:W-:Y:S01]  /*20b0*/  @!P0 IMAD R3, R2, R19, R3 ;  /* 0x0000001302038224 */ /* 0x000fe200078e0203 */
[----:B------:R-:W-:Y:S01]  /*20c0*/  IADD3 R2, PT, PT, -R7, RZ, RZ ;  /* 0x000000ff07027210 */ /* 0x000fe20007ffe1ff */
[----:B------:R-:W-:Y:S02]  /*20d0*/  @!P0 IMAD R5, R26, R6, R7 ;  /* 0x000000061a058224 */ /* 0x000fe400078e0207 */
[----:B------:R-:W-:Y:S02]  /*20e0*/  IMAD R11, R4, R16, R11 ;  /* 0x00000010040b7224 */ /* 0x000fe400078e020b */
[----:B------:R-:W-:Y:S02]  /*20f0*/  @!P0 IMAD.MOV.U32 R7, RZ, RZ, R3 ;  /* 0x000000ffff078224 */ /* 0x000fe400078e0003 */
[----:B------:R-:W-:-:S02]  /*2100*/  IMAD R2, R18, R2, R13 ;  /* 0x0000000212027224 */ /* 0x000fc400078e020d */
[----:B------:R-:W-:Y:S02]  /*2110*/  IMAD R11, R5, R4, R11 ;  /* 0x00000004050b7224 */ /* 0x000fe400078e020b */
[----:B------:R-:W-:Y:S02]  /*2120*/  IMAD R13, R7, R18, R2 ;  /* 0x00000012070d7224 */ /* 0x000fe400078e0202 */
.L_x_33:
[----:B------:R-:W1:Y:S02]  /*2130*/  LDCU UR8, c[0x0][0xb30] ;  /* 0x00016600ff0877ac */ /* 0x000e640008000800 */
[----:B-1----:R-:W-:-:S09]  /*2140*/  UISETP.NE.AND UP0, UPT, UR8, 0x1, UPT ;  /* 0x000000010800788c */ /* 0x002fd2000bf05270 */
[----:B------:R-:W-:Y:S05]  /*2150*/  BRA.U UP0, `(.L_x_34) ;  /* 0x0000000100407547 */ /* 0x000fea000b800000 */
[----:B------:R-:W1:Y:S08]  /*2160*/  LDC.64 R4, c[0x0][0xb10] ;  /* 0x0002c400ff047b82 */ /* 0x000e700000000a00 */
[----:B------:R-:W2:Y:S08]  /*2170*/  LDC.64 R2, c[0x0][0xb18] ;  /* 0x0002c600ff027b82 */ /* 0x000eb00000000a00 */
[----:B------:R-:W3:Y:S08]  /*2180*/  LDC R6, c[0x0][0xb20] ;  /* 0x0002c800ff067b82 */ /* 0x000ef00000000800 */
[----:B------:R-:W4:Y:S01]  /*2190*/  LDC R16, c[0x0][0xb0c] ;  /* 0x0002c300ff107b82 */ /* 0x000f220000000800 */
[----:B-1----:R-:W-:-:S05]  /*21a0*/  IMAD.HI.U32 R4, R13, R4, RZ ;  /* 0x000000040d047227 */ /* 0x002fca00078e00ff */
[----:B------:R-:W-:Y:S01]  /*21b0*/  SHF.R.U32.HI R4, RZ, R5, R4 ;  /* 0x00000005ff047219 */ /* 0x000fe20000011604 */
[----:B--2---:R-:W-:Y:S01]  /*21c0*/  IMAD.HI.U32 R3, R11, R3, RZ ;  /* 0x000000030b037227 */ /* 0x004fe200078e00ff */
[----:B------:R-:W-:-:S04]  /*21d0*/  ISETP.NE.AND P0, PT, R2, 0x1, PT ;  /* 0x000000010200780c */ /* 0x000fc80003f05270 */
[----:B---3--:R-:W-:-:S04]  /*21e0*/  SHF.R.U32.HI R6, RZ, R6, R3 ;  /* 0x00000006ff067219 */ /* 0x008fc80000011603 */
[----:B------:R-:W-:Y:S02]  /*21f0*/  SEL R3, R11, R6, !P0 ;  /* 0x000000060b037207 */ /* 0x000fe40004000000 */
[----:B----4-:R-:W-:-:S04]  /*2200*/  ISETP.NE.AND P1, PT, R16, 0x1, PT ;  /* 0x000000011000780c */ /* 0x010fc80003f25270 */
[----:B------:R-:W-:-:S05]  /*2210*/  SEL R4, R13, R4, !P1 ;  /* 0x000000040d047207 */ /* 0x000fca0004800000 */
[----:B------:R-:W-:Y:S02]  /*2220*/  IMAD.IADD R5, R3, 0x1, -R4 ;  /* 0x0000000103057824 */ /* 0x000fe400078e0a04 */
[----:B------:R-:W-:Y:S02]  /*2230*/  IMAD.IADD R3, R4, 0x1, -R3 ;  /* 0x0000000104037824 */ /* 0x000fe400078e0a03 */
[----:B------:R-:W-:Y:S02]  /*2240*/  IMAD R13, R5, R16, R13 ;  /* 0x00000010050d7224 */ /* 0x000fe400078e020d */
[----:B------:R-:W-:-:S07]  /*2250*/  IMAD R11, R3, R2, R11 ;  /* 0x00000002030b7224 */ /* 0x000fce00078e020b */
.L_x_34:
[----:B------:R-:W-:Y:S01]  /*2260*/  VIADD R14, R14, 0x1 ;  /* 0x000000010e0e7836 */ /* 0x000fe20000000000 */
[----:B------:R-:W-:Y:S01]  /*2270*/  PLOP3.LUT P1, PT, PT, PT, PT, 0x80, 0x8 ;  /* 0x000000000008781c */ /* 0x000fe20003f2f070 */
[----:B------:R-:W-:Y:S02]  /*2280*/  IMAD.IADD R21, R13, 0x1, R60 ;  /* 0x000000010d157824 */ /* 0x000fe400078e023c */
[----:B------:R-:W-:Y:S01]  /*2290*/  IMAD.IADD R20, R11, 0x1, R58 ;  /* 0x000000010b147824 */ /* 0x000fe200078e023a */
[----:B------:R-:W-:-:S04]  /*22a0*/  ISETP.NE.AND P0, PT, R14, 0x2, PT ;  /* 0x000000020e00780c */ /* 0x000fc80003f05270 */
[----:B------:R-:W-:Y:S02]  /*22b0*/  SEL R3, RZ, 0x1, P0 ;  /* 0x00000001ff037807 */ /* 0x000fe40000000000 */
[----:B------:R-:W-:Y:S02]  /*22c0*/  SEL R14, R14, RZ, P0 ;  /* 0x000000ff0e0e7207 */ /* 0x000fe40000000000 */
[----:B------:R-:W-:Y:S01]  /*22d0*/  LOP3.LUT R12, R12, R3, RZ, 0x3c, !PT ;  /* 0x000000030c0c7212 */ /* 0x000fe200078e3cff */
[----:B------:R-:W-:Y:S06]  /*22e0*/  @P2 BRA `(.L_x_35) ;  /* 0xfffffff000982947 */ /* 0x000fec000383ffff */
[----:B------:R-:W-:Y:S01]  /*22f0*/  UIADD3 UR4, UPT, UPT, UR4, 0x20, URZ ;  /* 0x0000002004047890 */ /* 0x000fe2000fffe0ff */
[----:B------:R-:W-:-:S03]  /*2300*/  SHF.L.U32 R3, R15, 0x1f, RZ ;  /* 0x0000001f0f037819 */ /* 0x000fc600000006ff */
[----:B------:R-:W-:-:S09]  /*2310*/  ULEA UR5, UR6, UR4, 0x3 ;  /* 0x0000000406057291 */ /* 0x000fd2000f8e18ff */
[----:B------:R-:W1:Y:S02]  /*2320*/  SYNCS.PHASECHK.TRANS64.TRYWAIT P0, [UR5], R3 ;  /* 0x00000003ff0075a7 */ /* 0x000e640008001105 */
[----:B-1----:R-:W-:Y:S05]  /*2330*/  @!P0 BRA `(.L_x_36) ;  /* 0x0000005c00208947 */ /* 0x002fea0003800000 */
.L_x_136:
[----:B------:R-:W-:-:S04]  /*2340*/  UIADD3 UR6, UPT, UPT, UR6, 0x1, URZ ;  /* 0x0000000106067890 */ /* 0x000fc8000fffe0ff */
[----:B------:R-:W-:-:S04]  /*2350*/  UISETP.NE.AND UP0, UPT, UR6, 0x4, UPT ;  /* 0x000000040600788c */ /* 0x000fc8000bf05270 */
[----:B------:R-:W-:Y:S02]  /*2360*/  USEL UR7, URZ, 0x1, UP0 ;  /* 0x00000001ff077887 */ /* 0x000fe40008000000 */
[----:B------:R-:W-:-:S04]  /*2370*/  USEL UR6, UR6, URZ, UP0 ;  /* 0x000000ff06067287 */ /* 0x000fc80008000000 */
[----:B------:R-:W-:Y:S01]  /*2380*/  ULEA UR5, UR6, UR4, 0x3 ;  /* 0x0000000406057291 */ /* 0x000fe2000f8e18ff */
[----:B------:R-:W-:-:S04]  /*2390*/  LOP3.LUT R2, R15, UR7, RZ, 0x3c, !PT ;  /* 0x000000070f027c12 */ /* 0x000fc8000f8e3cff */
[----:B-1----:R-:W-:-:S04]  /*23a0*/  SHF.L.U32 R3, R2, 0x1f, RZ ;  /* 0x0000001f02037819 */ /* 0x002fc800000006ff */
[----:B------:R-:W1:Y:S02]  /*23b0*/  SYNCS.PHASECHK.TRANS64.TRYWAIT P0, [UR5], R3 ;  /* 0x00000003ff0075a7 */ /* 0x000e640008001105 */
[----:B-1----:R-:W-:Y:S05]  /*23c0*/  @!P0 BRA `(.L_x_37) ;  /* 0x0000005c00148947 */ /* 0x002fea0003800000 */
.L_x_138:
        /* <DEDUP_REMOVED lines=9> */
.L_x_140:
[----:B------:R-:W-:-:S04]  /*2460*/  UIADD3 UR6, UPT, UPT, UR6, 0x1, URZ ;  /* 0x0000000106067890 */ /* 0x000fc8000fffe0ff */
[----:B------:R-:W-:-:S04]  /*2470*/  UISETP.NE.AND UP0, UPT, UR6, 0x4, UPT ;  /* 0x000000040600788c */ /* 0x000fc8000bf05270 */
[----:B------:R-:W-:Y:S02]  /*2480*/  USEL UR5, URZ, 0x1, UP0 ;  /* 0x00000001ff057887 */ /* 0x000fe40008000000 */
[----:B------:R-:W-:-:S04]  /*2490*/  USEL UR6, UR6, URZ, UP0 ;  /* 0x000000ff06067287 */ /* 0x000fc80008000000 */
[----:B------:R-:W-:Y:S01]  /*24a0*/  ULEA UR6, UR6, UR4, 0x3 ;  /* 0x0000000406067291 */ /* 0x000fe2000f8e18ff */
[----:B-1----:R-:W-:-:S04]  /*24b0*/  LOP3.LUT R3, R2, UR5, RZ, 0x3c, !PT ;  /* 0x0000000502037c12 */ /* 0x002fc8000f8e3cff */
[----:B------:R-:W-:Y:S01]  /*24c0*/  SHF.L.U32 R3, R3, 0x1f, RZ ;  /* 0x0000001f03037819 */ /* 0x000fe200000006ff */
[----:B----4-:R-:W-:-:S07]  /*24d0*/  IMAD.U32 R0, RZ, RZ, UR6 ;  /* 0x00000006ff007e24 */ /* 0x010fce000f8e00ff */
.L_x_39:
[----:B-1----:R1:W2:Y:S02]  /*24e0*/  SYNCS.PHASECHK.TRANS64.TRYWAIT P0, [R0+URZ], R3 ;  /* 0x00000003000075a7 */ /* 0x0022a400080011ff */
[----:B--2---:R-:W-:Y:S05]  /*24f0*/  @!P0 NANOSLEEP.SYNCS 0x989680 ;  /* 0x009896800000895d */ /* 0x004fea0003900000 */
[----:B------:R-:W2:Y:S02]  /*2500*/  @!P0 SYNCS.PHASECHK.TRANS64 P0, [R0+URZ], R3 ;  /* 0x00000003000085a7 */ /* 0x000ea400080010ff */
[----:B--2---:R-:W-:Y:S05]  /*2510*/  @P0 EXIT ;  /* 0x000000000000094d */ /* 0x004fea0003800000 */
[----:B------:R-:W-:Y:S05]  /*2520*/  BRA `(.L_x_39) ;  /* 0xfffffffc00ec7947 */ /* 0x000fea000383ffff */
.L_x_17:
[----:B------:R-:W-:-:S04]  /*2530*/  UISETP.NE.AND UP1, UPT, UR37, URZ, UPT ;  /* 0x000000ff2500728c */ /* 0x000fc8000bf25270 */
[----:B------:R-:W-:-:S09]  /*2540*/  UISETP.NE.OR UP1, UPT, UR8, 0x1, UP1 ;  /* 0x000000010800788c */ /* 0x000fd20008f25670 */
[----:B------:R-:W-:Y:S05]  /*2550*/  BRA.U UP1, `(.L_x_40) ;  /* 0x0000000501487547 */ /* 0x000fea000b800000 */
[----:B------:R-:W-:Y:S01]  /*2560*/  ISETP.NE.AND P2, PT, R2, RZ, PT ;  /* 0x000000ff0200720c */ /* 0x000fe20003f45270 */
[----:B------:R-:W-:Y:S01]  /*2570*/  IMAD.MOV.U32 R12, RZ, RZ, 0x1 ;  /* 0x00000001ff0c7424 */ /* 0x000fe200078e00ff */
[----:B------:R-:W-:Y:S02]  /*2580*/  CS2R R10, SRZ ;  /* 0x00000000000a7805 */ /* 0x000fe4000001ff00 */
[----:B------:R-:W-:Y:S01]  /*2590*/  CS2R R8, SRZ ;  /* 0x0000000000087805 */ /* 0x000fe2000001ff00 */
[----:B------:R-:W-:Y:S01]  /*25a0*/  UMOV UR4, 0x400 ;  /* 0x0000040000047882 */ /* 0x000fe20000000000 */
[----:B------:R-:W-:Y:S01]  /*25b0*/  UMOV UR6, URZ ;  /* 0x000000ff00067c82 */ /* 0x000fe20008000000 */
[----:B------:R-:W-:-:S12]  /*25c0*/  ULEA UR37, UR37, UR4, 0x18 ;  /* 0x0000000425257291 */ /* 0x000fd8000f8ec0ff */
.L_x_44:
[----:B------:R-:W-:Y:S02]  /*25d0*/  LEA R0, R8, UR37, 0x3 ;  /* 0x0000002508007c11 */ /* 0x000fe4000f8e18ff */
[----:B------:R-:W-:-:S03]  /*25e0*/  SHF.L.U32 R5, R9, 0x1f, RZ ;  /* 0x0000001f09057819 */ /* 0x000fc600000006ff */
[----:B------:R-:W-:Y:S01]  /*25f0*/  VIADD R4, R0, 0x100 ;  /* 0x0000010000047836 */ /* 0x000fe20000000000 */
[----:B------:R-:W1:Y:S02]  /*2600*/  SYNCS.PHASECHK.TRANS64.TRYWAIT P0, [R0+URZ+0xf0], R5 ;  /* 0x0000f005000075a7 */ /* 0x000e6400080011ff */
[----:B-1----:R-:W-:Y:S05]  /*2610*/  @!P0 BRA `(.L_x_41) ;  /* 0x0000005800b08947 */ /* 0x002fea0003800000 */
.L_x_141:
[----:B------:R-:W-:Y:S01]  /*2620*/  ULEA UR5, UR6, UR37, 0x3 ;  /* 0x0000002506057291 */ /* 0x000fe2000f8e18ff */
[----:B------:R-:W-:Y:S02]  /*2630*/  PRMT R4, RZ, 0x654, R4 ;  /* 0x00000654ff047816 */ /* 0x000fe40000000004 */
[----:B-1----:R-:W-:Y:S01]  /*2640*/  SHF.L.U32 R5, R12, 0x1f, RZ ;  /* 0x0000001f0c057819 */ /* 0x002fe200000006ff */
[----:B------:R-:W-:Y:S01]  /*2650*/  UIADD3 UR4, UPT, UPT, UR5, 0x90, URZ ;  /* 0x0000009005047890 */ /* 0x000fe2000fffe0ff */
[----:B------:R1:W-:Y:S05]  /*2660*/  SYNCS.ARRIVE.TRANS64.RED.A1T0 RZ, [R4+URZ], RZ ;  /* 0x000000ff04ff79a7 */ /* 0x0003ea00081004ff */
[----:B------:R-:W-:Y:S01]  /*2670*/  IMAD.U32 R7, RZ, RZ, UR4 ;  /* 0x00000004ff077e24 */ /* 0x000fe2000f8e00ff */
[----:B------:R-:W2:Y:S04]  /*2680*/  SYNCS.PHASECHK.TRANS64.TRYWAIT P0, [UR5+0xa0], R5 ;  /* 0x0000a005ff0075a7 */ /* 0x000ea80008001105 */
[----:B------:R-:W-:Y:S01]  /*2690*/  PRMT R6, R2, 0x654, R7 ;  /* 0x0000065402067816 */ /* 0x000fe20000000007 */
[----:B-1----:R-:W-:Y:S01]  /*26a0*/  @!P2 IMAD.MOV.U32 R4, RZ, RZ, 0x10 ;  /* 0x00000010ff04a424 */ /* 0x002fe200078e00ff */
[----:B--2---:R-:W-:Y:S06]  /*26b0*/  @!P0 BRA `(.L_x_42) ;  /* 0x00000058009c8947 */ /* 0x004fec0003800000 */
.L_x_143:
[----:B------:R-:W-:Y:S01]  /*26c0*/  ULEA UR4, UR6, UR37, 0x4 ;  /* 0x0000002506047291 */ /* 0x000fe2000f8e20ff */
[----:B------:R-:W-:Y:S01]  /*26d0*/  SEL R3, R6, R3, !P2 ;  /* 0x0000000306037207 */ /* 0x000fe20005000000 */
[----:B------:R-:W-:Y:S01]  /*26e0*/  UIADD3 UR5, UPT, UPT, UR5, 0x90, URZ ;  /* 0x0000009005057890 */ /* 0x000fe2000fffe0ff */
[----:B-1----:R-:W-:Y:S01]  /*26f0*/  LEA R0, R11, UR37, 0x3 ;  /* 0x000000250b007c11 */ /* 0x002fe2000f8e18ff */
[----:B------:R-:W-:Y:S01]  /*2700*/  UIADD3 UR4, UPT, UPT, UR4, 0x120, URZ ;  /* 0x0000012004047890 */ /* 0x000fe2000fffe0ff */
[----:B------:R-:W-:Y:S01]  /*2710*/  SHF.L.U32 R5, R10, 0x1f, RZ ;  /* 0x0000001f0a057819 */ /* 0x000fe200000006ff */
[----:B------:R1:W-:Y:S01]  /*2720*/  @!P2 SYNCS.ARRIVE.TRANS64.RED RZ, [R3+URZ], R4 ;  /* 0x0000000403ffa9a7 */ /* 0x0003e200080004ff */
[----:B------:R-:W-:Y:S01]  /*2730*/  UIADD3 UR6, UPT, UPT, UR6, 0x1, URZ ;  /* 0x0000000106067890 */ /* 0x000fe2000fffe0ff */
[----:B------:R-:W-:-:S03]  /*2740*/  VIADD R8, R8, 0x1 ;  /* 0x0000000108087836 */ /* 0x000fc60000000000 */
[----:B------:R-:W-:Y:S02]  /*2750*/  UISETP.NE.AND UP0, UPT, UR6, 0x2, UPT ;  /* 0x000000020600788c */ /* 0x000fe4000bf05270 */
[----:B------:R-:W-:Y:S06]  /*2760*/  UGETNEXTWORKID.BROADCAST [UR4], [UR5] ;  /* 0x00000000040073ca */ /* 0x000fec0008000100 */
[----:B------:R-:W-:Y:S01]  /*2770*/  USEL UR4, URZ, 0x1, UP0 ;  /* 0x00000001ff047887 */ /* 0x000fe20008000000 */
[----:B------:R-:W-:Y:S01]  /*2780*/  ISETP.NE.AND P0, PT, R8, 0x2, PT ;  /* 0x000000020800780c */ /* 0x000fe20003f05270 */
[----:B------:R-:W-:Y:S01]  /*2790*/  USEL UR6, UR6, URZ, UP0 ;  /* 0x000000ff06067287 */ /* 0x000fe20008000000 */
[----:B------:R-:W2:Y:S03]  /*27a0*/  SYNCS.PHASECHK.TRANS64.TRYWAIT P1, [R0+URZ+0x90], R5 ;  /* 0x00009005000075a7 */ /* 0x000ea600080211ff */
[----:B------:R-:W-:Y:S01]  /*27b0*/  LOP3.LUT R12, R12, UR4, RZ, 0x3c, !PT ;  /* 0x000000040c0c7c12 */ /* 0x000fe2000f8e3cff */
[----:B-12---:R-:W-:Y:S07]  /*27c0*/  @!P1 BRA `(.L_x_43) ;  /* 0x0000005800709947 */ /* 0x006fee0003800000 */
.L_x_144:
[C---:B------:R-:W-:Y:S01]  /*27d0*/  LEA R4, R11.reuse, UR37, 0x4 ;  /* 0x000000250b047c11 */ /* 0x040fe2000f8e20ff */
[----:B-1----:R-:W-:Y:S01]  /*27e0*/  VIADD R0, R0, 0xa0 ;  /* 0x000000a000007836 */ /* 0x002fe20000000000 */
[----:B------:R-:W-:Y:S01]  /*27f0*/  SEL R8, R8, RZ, P0 ;  /* 0x000000ff08087207 */ /* 0x000fe20000000000 */
[----:B------:R-:W-:-:S03]  /*2800*/  VIADD R11, R11, 0x1 ;  /* 0x000000010b0b7836 */ /* 0x000fc60000000000 */
[----:B------:R-:W1:Y:S01]  /*2810*/  LDS.128 R4, [R4+0x120] ;  /* 0x0001200004047984 */ /* 0x000e620000000c00 */
[----:B------:R-:W-:Y:S02]  /*2820*/  PRMT R0, RZ, 0x654, R0 ;  /* 0x00000654ff007816 */ /* 0x000fe40000000000 */
[C---:B------:R-:W-:Y:S01]  /*2830*/  ISETP.NE.AND P1, PT, R11.reuse, 0x2, PT ;  /* 0x000000020b00780c */ /* 0x040fe20003f25270 */
[----:B------:R-:W-:Y:S01]  /*2840*/  @!PT LDS RZ, [RZ] ;  /* 0x00000000fffff984 */ /* 0x000fe20000000800 */
[----:B------:R-:W-:Y:S01]  /*2850*/  @!PT LDS RZ, [RZ] ;  /* 0x00000000fffff984 */ /* 0x000fe20000000800 */
[----:B------:R-:W-:Y:S01]  /*2860*/  @!PT LDS RZ, [RZ] ;  /* 0x00000000fffff984 */ /* 0x000fe20000000800 */
[----:B------:R-:W-:Y:S01]  /*2870*/  @!PT LDS RZ, [RZ] ;  /* 0x00000000fffff984 */ /* 0x000fe20000000800 */
[----:B------:R2:W-:Y:S06]  /*2880*/  MEMBAR.ALL.CTA ;  /* 0x0000000000007992 */ /* 0x0005ec0000008000 */
[----:B--2---:R-:W2:Y:S01]  /*2890*/  FENCE.VIEW.ASYNC.S ;  /* 0x00000000000073c6 */ /* 0x004ea20000000000 */
[----:B------:R-:W-:Y:S01]  /*28a0*/  SEL R11, R11, RZ, P1 ;  /* 0x000000ff0b0b7207 */ /* 0x000fe20000800000 */
[----:B--2---:R2:W-:Y:S01]  /*28b0*/  SYNCS.ARRIVE.TRANS64.RED.A1T0 RZ, [R0+URZ], RZ ;  /* 0x000000ff00ff79a7 */ /* 0x0045e200081004ff */
[----:B-1----:R-:W-:-:S02]  /*28c0*/  LOP3.LUT P3, RZ, R6, 0x1, RZ, 0xc0, !PT ;  /* 0x0000000106ff7812 */ /* 0x002fc4000786c0ff */
[----:B------:R-:W-:-:S04]  /*28d0*/  SEL R5, RZ, 0x1, P1 ;  /* 0x00000001ff057807 */ /* 0x000fc80000800000 */
[----:B------:R-:W-:Y:S02]  /*28e0*/  LOP3.LUT R10, R10, R5, RZ, 0x3c, !PT ;  /* 0x000000050a0a7212 */ /* 0x000fe400078e3cff */
[----:B--2---:R-:W-:-:S04]  /*28f0*/  SEL R0, RZ, 0x1, P0 ;  /* 0x00000001ff007807 */ /* 0x004fc80000000000 */
[----:B------:R-:W-:Y:S01]  /*2900*/  LOP3.LUT R9, R9, R0, RZ, 0x3c, !PT ;  /* 0x0000000009097212 */ /* 0x000fe200078e3cff */
[----:B------:R-:W-:Y:S06]  /*2910*/  @P3 BRA `(.L_x_44) ;  /* 0xfffffffc002c3947 */ /* 0x000fec000383ffff */
[----:B------:R-:W-:Y:S01]  /*2920*/  ULEA UR5, UR6, UR37, 0x3 ;  /* 0x0000002506057291 */ /* 0x000fe2000f8e18ff */
[----:B------:R-:W-:-:S08]  /*2930*/  SHF.L.U32 R3, R12, 0x1f, RZ ;  /* 0x0000001f0c037819 */ /* 0x000fd000000006ff */
[----:B------:R-:W1:Y:S02]  /*2940*/  SYNCS.PHASECHK.TRANS64 P0, [UR5+0xa0], R3 ;  /* 0x0000a003ff0075a7 */ /* 0x000e640008001005 */
[----:B-1----:R-:W-:Y:S05]  /*2950*/  @P0 BRA `(.L_x_45) ;  /* 0x0000000000080947 */ /* 0x002fea0003800000 */
[----:B------:R-:W1:Y:S02]  /*2960*/  SYNCS.PHASECHK.TRANS64.TRYWAIT P0, [UR5+0xa0], R3 ;  /* 0x0000a003ff0075a7 */ /* 0x000e640008001105 */
[----:B-1----:R-:W-:Y:S05]  /*2970*/  @!P0 BRA `(.L_x_46) ;  /* 0x0000005800188947 */ /* 0x002fea0003800000 */
.L_x_45:
[----:B------:R-:W-:-:S04]  /*2980*/  UIADD3 UR4, UPT, UPT, UR6, 0x1, URZ ;  /* 0x0000000106047890 */ /* 0x000fc8000fffe0ff */
[----:B------:R-:W-:-:S04]  /*2990*/  UISETP.NE.AND UP0, UPT, UR4, 0x2, UPT ;  /* 0x000000020400788c */ /* 0x000fc8000bf05270 */
[----:B------:R-:W-:Y:S02]  /*29a0*/  USEL UR7, URZ, 0x1, UP0 ;  /* 0x00000001ff077887 */ /* 0x000fe40008000000 */
[----:B------:R-:W-:-:S04]  /*29b0*/  USEL UR4, UR4, URZ, UP0 ;  /* 0x000000ff04047287 */ /* 0x000fc80008000000 */
[----:B------:R-:W-:Y:S01]  /*29c0*/  ULEA UR4, UR4, UR37, 0x3 ;  /* 0x0000002504047291 */ /* 0x000fe2000f8e18ff */
[----:B-1----:R-:W-:-:S04]  /*29d0*/  LOP3.LUT R3, R12, UR7, RZ, 0x3c, !PT ;  /* 0x000000070c037c12 */ /* 0x002fc8000f8e3cff */
[----:B------:R-:W-:-:S04]  /*29e0*/  SHF.L.U32 R0, R3, 0x1f, RZ ;  /* 0x0000001f03007819 */ /* 0x000fc800000006ff */
[----:B------:R-:W1:Y:S02]  /*29f0*/  SYNCS.PHASECHK.TRANS64 P0, [UR4+0xa0], R0 ;  /* 0x0000a000ff0075a7 */ /* 0x000e640008001004 */
[----:B-1----:R-:W-:Y:S05]  /*2a00*/  @P0 EXIT ;  /* 0x000000000000094d */ /* 0x002fea0003800000 */
[----:B------:R-:W-:Y:S02]  /*2a10*/  SHF.L.U32 R3, R3, 0x1f, RZ ;  /* 0x0000001f03037819 */ /* 0x000fe400000006ff */
[----:B------:R-:W-:-:S07]  /*2a20*/  MOV R0, UR4 ;  /* 0x0000000400007c02 */ /* 0x000fce0008000f00 */
.L_x_47:
[----:B-1----:R1:W2:Y:S02]  /*2a30*/  SYNCS.PHASECHK.TRANS64.TRYWAIT P0, [R0+URZ+0xa0], R3 ;  /* 0x0000a003000075a7 */ /* 0x0022a400080011ff */
[----:B--2---:R-:W-:Y:S05]  /*2a40*/  @!P0 NANOSLEEP.SYNCS 0x989680 ;  /* 0x009896800000895d */ /* 0x004fea0003900000 */
[----:B------:R-:W2:Y:S02]  /*2a50*/  @!P0 SYNCS.PHASECHK.TRANS64 P0, [R0+URZ+0xa0], R3 ;  /* 0x0000a003000085a7 */ /* 0x000ea400080010ff */
[----:B--2---:R-:W-:Y:S05]  /*2a60*/  @P0 EXIT ;  /* 0x000000000000094d */ /* 0x004fea0003800000 */
[----:B------:R-:W-:Y:S05]  /*2a70*/  BRA `(.L_x_47) ;  /* 0xfffffffc00ec7947 */ /* 0x000fea000383ffff */
.L_x_40:
[----:B------:R-:W-:-:S09]  /*2a80*/  UISETP.NE.AND UP1, UPT, UR8, URZ, UPT ;  /* 0x000000ff0800728c */ /* 0x000fd2000bf25270 */
[----:B------:R-:W-:Y:S05]  /*2a90*/  BRA.U UP1, `(.L_x_48) ;  /* 0x0000000d01cc7547 */ /* 0x000fea000b800000 */
[----:B------:R-:W-:Y:S01]  /*2aa0*/  UMOV UR4, 0x40 ;  /* 0x0000004000047882 */ /* 0x000fe20000000000 */
[----:B------:R-:W-:Y:S01]  /*2ab0*/  NOP ;  /* 0x0000000000007918 */ /* 0x000fe20000000000 */
[----:B------:R-:W-:Y:S01]  /*2ac0*/  ULEA UR4, UR37, UR4, 0x18 ;  /* 0x0000000425047291 */ /* 0x000fe2000f8ec0ff */
[----:B------:R-:W-:Y:S02]  /*2ad0*/  UMOV UR5, 0x400 ;  /* 0x0000040000057882 */ /* 0x000fe40000000000 */
[----:B------:R-:W-:-:S06]  /*2ae0*/  ULEA UR37, UR37, UR5, 0x18 ;  /* 0x0000000525257291 */ /* 0x000fcc000f8ec0ff */
[----:B------:R-:W1:Y:S02]  /*2af0*/  LDS.U8 R0, [UR4+0x1c] ;  /* 0x00001c04ff007984 */ /* 0x000e640008000000 */
[----:B-1----:R-:W-:-:S13]  /*2b00*/  ISETP.NE.AND P0, PT, R0, RZ, PT ;  /* 0x000000ff0000720c */ /* 0x002fda0003f05270 */
[----:B------:R-:W-:Y:S05]  /*2b10*/  @P0 BRA `(.L_x_49) ;  /* 0x0000000000580947 */ /* 0x000fea0003800000 */
[----:B------:R-:W-:-:S13]  /*2b20*/  ELECT P0, URZ, PT ;  /* 0x0000000000ff782f */ /* 0x000fda0003800000 */
[----:B------:R-:W-:Y:S05]  /*2b30*/  @!P0 BRA `(.L_x_50) ;  /* 0x0000000000608947 */ /* 0x000fea0003800000 */
[----:B------:R-:W-:Y:S01]  /*2b40*/  UMOV UR5, 0x10 ;  /* 0x0000001000057882 */ /* 0x000fe20000000000 */
[----:B------:R-:W-:Y:S01]  /*2b50*/  HFMA2 R0, -RZ, RZ, 0, 5.9604644775390625e-08 ;  /* 0x00000001ff007431 */ /* 0x000fe200000001ff */
[----:B------:R-:W-:-:S03]  /*2b60*/  MOV R2, 0xffff ;  /* 0x0000ffff00027802 */ /* 0x000fc60000000f00 */
[----:B------:R-:W-:Y:S04]  /*2b70*/  DEPBAR.LE SB1, 0x36 ;  /* 0x00009d800000791a */ /* 0x000fe80000000000 */
[----:B------:R-:W1:Y:S02]  /*2b80*/  UTCATOMSWS.FIND_AND_SET.ALIGN UP0, UR5, UR5 ;  /* 0x00000005000575e3 */ /* 0x000e640008000800 */
[----:B-1----:R-:W-:Y:S01]  /*2b90*/  MOV R3, UR5 ;  /* 0x0000000500037c02 */ /* 0x002fe20008000f00 */
[----:B------:R-:W-:Y:S06]  /*2ba0*/  BRA.U UP0, `(.L_x_51) ;  /* 0x0000000100187547 */ /* 0x000fec000b800000 */
.L_x_52:
[----:B------:R-:W-:Y:S05]  /*2bb0*/  NANOSLEEP 0x64 ;  /* 0x000000640000795d */ /* 0x000fea0003800000 */
[----:B------:R-:W-:-:S05]  /*2bc0*/  UMOV UR5, 0x10 ;  /* 0x0000001000057882 */ /* 0x000fca0000000000 */
[----:B------:R-:W-:Y:S04]  /*2bd0*/  DEPBAR.LE SB1, 0x36 ;  /* 0x00009d800000791a */ /* 0x000fe80000000000 */
[----:B------:R-:W1:Y:S02]  /*2be0*/  UTCATOMSWS.FIND_AND_SET.ALIGN UP0, UR5, UR5 ;  /* 0x00000005000575e3 */ /* 0x000e640008000800 */
[----:B-1----:R-:W-:Y:S01]  /*2bf0*/  MOV R3, UR5 ;  /* 0x0000000500037c02 */ /* 0x002fe20008000f00 */
[----:B------:R-:W-:Y:S05]  /*2c00*/  BRA.U !UP0, `(.L_x_52) ;  /* 0xfffffffd08e87547 */ /* 0x000fea000b83ffff */
.L_x_51:
[-C--:B------:R-:W-:Y:S02]  /*2c10*/  SHF.L.U32 R2, R2, R3.reuse, RZ ;  /* 0x0000000302027219 */ /* 0x080fe400000006ff */
[----:B------:R-:W-:Y:S01]  /*2c20*/  SHF.L.U32 R0, R0, R3, RZ ;  /* 0x0000000300007219 */ /* 0x000fe200000006ff */
[----:B------:R-:W-:Y:S02]  /*2c30*/  IMAD.SHL.U32 R3, R3, 0x20, RZ ;  /* 0x0000002003037824 */ /* 0x000fe400078e00ff */
[----:B------:R1:W-:Y:S04]  /*2c40*/  ATOMS.OR RZ, [UR4+0x14], R2 ;  /* 0x00001402ffff798c */ /* 0x0003e8000b000004 */
[----:B------:R1:W-:Y:S04]  /*2c50*/  ATOMS.OR RZ, [UR4+0x18], R0 ;  /* 0x00001800ffff798c */ /* 0x0003e8000b000004 */
[----:B------:R1:W-:Y:S01]  /*2c60*/  STS [UR37+0x140], R3 ;  /* 0x00014003ff007988 */ /* 0x0003e20008000825 */
[----:B------:R-:W-:Y:S05]  /*2c70*/  BRA `(.L_x_50) ;  /* 0x0000000000107947 */ /* 0x000fea0003800000 */
.L_x_49:
[----:B------:R-:W-:Y:S02]  /*2c80*/  MOV R0, 0xffffffff ;  /* 0xffffffff00007802 */ /* 0x000fe40000000f00 */
[----:B------:R-:W-:-:S03]  /*2c90*/  MOV R2, 0x2cc0 ;  /* 0x00002cc000027802 */ /* 0x000fc60000000f00 */
[----:B------:R1:W-:Y:S04]  /*2ca0*/  STS [UR37+0x140], R0 ;  /* 0x00014000ff007988 */ /* 0x0003e80008000825 */
[----:B-1-3-5:R-:W-:Y:S05]  /*2cb0*/  CALL.REL.NOINC `($__internal_1_$__cuda_sm10x_tcgen05_guardrail_trap_phase_invalid_during_alloc) ;  /* 0x0000005c00607944 */ /* 0x02afea0003c00000 */
.L_x_50:
[----:B------:R-:W-:Y:S05]  /*2cc0*/  WARPSYNC.ALL ;  /* 0x0000000000007948 */ /* 0x000fea0003800000 */
[----:B------:R-:W2:Y:S01]  /*2cd0*/  S2UR UR5, SR_CgaCtaId ;  /* 0x00000000000579c3 */ /* 0x000ea20000008800 */
[----:B------:R-:W-:Y:S01]  /*2ce0*/  UMOV UR4, 0x400 ;  /* 0x0000040000047882 */ /* 0x000fe20000000000 */
[----:B------:R-:W-:-:S06]  /*2cf0*/  NOP ;  /* 0x0000000000007918 */ /* 0x000fcc0000000000 */
[----:B------:R-:W-:Y:S06]  /*2d00*/  BAR.ARV 0x6, 0xa0 ;  /* 0x0182800000007b1d */ /* 0x000fec0000002000 */
[----:B------:R-:W4:Y:S01]  /*2d10*/  LDCU UR7, c[0x0][0x38c] ;  /* 0x00007180ff0777ac */ /* 0x000f220008000800 */
[----:B------:R-:W-:Y:S01]  /*2d20*/  IMAD.MOV.U32 R11, RZ, RZ, 0x1 ;  /* 0x00000001ff0b7424 */ /* 0x000fe200078e00ff */
[----:B------:R-:W-:Y:S01]  /*2d30*/  CS2R R8, SRZ ;  /* 0x0000000000087805 */ /* 0x000fe2000001ff00 */
[----:B------:R-:W-:Y:S01]  /*2d40*/  IMAD.MOV.U32 R10, RZ, RZ, RZ ;  /* 0x000000ffff0a7224 */ /* 0x000fe200078e00ff */
[----:B------:R-:W3:Y:S01]  /*2d50*/  LDCU UR6, c[0x0][0x38c] ;  /* 0x00007180ff0677ac */ /* 0x000ee20008000800 */
[----:B------:R-:W-:Y:S01]  /*2d60*/  UMOV UR15, URZ ;  /* 0x000000ff000f7c82 */ /* 0x000fe20008000000 */
[----:B------:R-:W-:Y:S01]  /*2d70*/  UMOV UR14, URZ ;  /* 0x000000ff000e7c82 */ /* 0x000fe20008000000 */
[----:B--2---:R-:W-:Y:S01]  /*2d80*/  ULEA UR5, UR5, UR4, 0x18 ;  /* 0x0000000405057291 */ /* 0x004fe2000f8ec0ff */
[----:B------:R-:W-:Y:S01]  /*2d90*/  UMOV UR24, 0x0 ;  /* 0x0000000000187882 */ /* 0x000fe20000000000 */
[----:B------:R-:W-:-:S02]  /*2da0*/  UMOV UR25, 0x4200010 ;  /* 0x0420001000197882 */ /* 0x000fc40000000000 */
[----:B------:R-:W-:Y:S02]  /*2db0*/  UIADD3 UR10, UPT, UPT, UR5, 0x4400, URZ ;  /* 0x00004400050a7890 */ /* 0x000fe4000fffe0ff */
[----:B------:R-:W-:Y:S02]  /*2dc0*/  UIADD3 UR11, UPT, UPT, UR5, 0xc400, URZ ;  /* 0x0000c400050b7890 */ /* 0x000fe4000fffe0ff */
[----:B----4-:R-:W-:Y:S01]  /*2dd0*/  UIADD3 UR7, UPT, UPT, UR7, 0x3f, URZ ;  /* 0x0000003f07077890 */ /* 0x010fe2000fffe0ff */
[----:B-1----:R-:W1:Y:S01]  /*2de0*/  LDS R0, [UR5+0x140] ;  /* 0x00014005ff007984 */ /* 0x002e620008000800 */
[----:B------:R-:W-:Y:S02]  /*2df0*/  USHF.R.U32.HI UR10, URZ, 0x4, UR10 ;  /* 0x00000004ff0a7899 */ /* 0x000fe4000801160a */
[----:B------:R-:W-:Y:S02]  /*2e00*/  USHF.R.S32.HI UR4, URZ, 0x1f, UR7 ;  /* 0x0000001fff047899 */ /* 0x000fe40008011407 */
[----:B------:R-:W-:-:S02]  /*2e10*/  USHF.R.U32.HI UR11, URZ, 0x4, UR11 ;  /* 0x00000004ff0b7899 */ /* 0x000fc4000801160b */
[----:B------:R-:W-:Y:S02]  /*2e20*/  ULEA.HI UR4, UR4, UR7, URZ, 0x6 ;  /* 0x0000000704047291 */ /* 0x000fe4000f8f30ff */
[----:B------:R-:W-:Y:S02]  /*2e30*/  ULOP3.LUT UR10, UR10, 0x3fff, URZ, 0xc0, !UPT ;  /* 0x00003fff0a0a7892 */ /* 0x000fe4000f8ec0ff */
[----:B------:R-:W-:Y:S02]  /*2e40*/  USHF.R.S32.HI UR4, URZ, 0x6, UR4 ;  /* 0x00000006ff047899 */ /* 0x000fe40008011404 */
[----:B------:R-:W-:Y:S02]  /*2e50*/  ULOP3.LUT UR11, UR11, 0x3fff, URZ, 0xc0, !UPT ;  /* 0x00003fff0b0b7892 */ /* 0x000fe4000f8ec0ff */
[----:B------:R-:W-:Y:S01]  /*2e60*/  UISETP.LT.AND UP0, UPT, UR4, 0x1, UPT ;  /* 0x000000010400788c */ /* 0x000fe2000bf01270 */
[----:B------:R-:W-:Y:S01]  /*2e70*/  UMOV UR22, 0x0 ;  /* 0x0000000000167882 */ /* 0x000fe20000000000 */
[----:B------:R-:W-:-:S02]  /*2e80*/  UMOV UR23, 0x4200010 ;  /* 0x0420001000177882 */ /* 0x000fc40000000000 */
[----:B------:R-:W-:Y:S02]  /*2e90*/  USEL UR9, UR4, 0x1, !UP0 ;  /* 0x0000000104097887 */ /* 0x000fe4000c000000 */
[----:B------:R-:W-:Y:S02]  /*2ea0*/  ULOP3.LUT UR10, UR10, 0x10000, URZ, 0xfc, !UPT ;  /* 0x000100000a0a7892 */ /* 0x000fe4000f8efcff */
[----:B------:R-:W-:Y:S02]  /*2eb0*/  ULOP3.LUT UR11, UR11, 0x10000, URZ, 0xfc, !UPT ;  /* 0x000100000b0b7892 */ /* 0x000fe4000f8efcff */
[----:B------:R-:W-:Y:S02]  /*2ec0*/  UIADD3 UR9, UPT, UPT, -UR9, URZ, URZ ;  /* 0x000000ff09097290 */ /* 0x000fe4000fffe1ff */
[----:B---3--:R-:W-:Y:S01]  /*2ed0*/  UISETP.GE.AND UP3, UPT, UR6, 0x1, UPT ;  /* 0x000000010600788c */ /* 0x008fe2000bf66270 */
[----:B------:R-:W-:Y:S01]  /*2ee0*/  UMOV UR20, 0x0 ;  /* 0x0000000000147882 */ /* 0x000fe20000000000 */
[----:B------:R-:W-:Y:S01]  /*2ef0*/  UMOV UR21, 0x4200010 ;  /* 0x0420001000157882 */ /* 0x000fe20000000000 */
[----:B------:R-:W-:Y:S01]  /*2f00*/  UMOV UR18, 0x0 ;  /* 0x0000000000127882 */ /* 0x000fe20000000000 */
[----:B------:R-:W-:Y:S01]  /*2f10*/  UMOV UR19, 0x4200010 ;  /* 0x0420001000137882 */ /* 0x000fe20000000000 */
[----:B-1----:R-:W-:-:S15]  /*2f20*/  R2UR UR16, R0 ;  /* 0x00000000001072ca */ /* 0x002fde00000e0000 */
.L_x_59:
[----:B------:R-:W-:Y:S02]  /*2f30*/  LEA R0, R10, UR5, 0x3 ;  /* 0x000000050a007c11 */ /* 0x000fe4000f8e18ff */
[----:B------:R-:W-:Y:S02]  /*2f40*/  SHF.L.U32 R5, R9, 0x1f, RZ ;  /* 0x0000001f09057819 */ /* 0x000fe400000006ff */
[----:B------:R-:W-:Y:S01]  /*2f50*/  PLOP3.LUT P0, PT, PT, PT, UP3, 0x80, 0x8 ;  /* 0x000000000008781c */ /* 0x000fe20003f0f038 */
[----:B------:R-:W-:Y:S01]  /*2f60*/  VIADD R3, R0, 0xa0 ;  /* 0x000000a000037836 */ /* 0x000fe20000000000 */
[----:B-1----:R-:W1:Y:S02]  /*2f70*/  SYNCS.PHASECHK.TRANS64.TRYWAIT P1, [R0+URZ+0x90], R5 ;  /* 0x00009005000075a7 */ /* 0x002e6400080211ff */
[----:B-1-3--:R-:W-:Y:S09]  /*2f80*/  @!P1 BRA `(.L_x_53) ;  /* 0x0000005000ac9947 */ /* 0x00aff20003800000 */
.L_x_146:
[----:B------:R-:W-:Y:S01]  /*2f90*/  LEA R4, R10, UR5, 0x4 ;  /* 0x000000050a047c11 */ /* 0x000fe2000f8e20ff */
[----:B------:R-:W-:Y:S01]  /*2fa0*/  @UP3 ULEA UR6, UR14, UR5, 0x3 ;  /* 0x000000050e063291 */ /* 0x000fe2000f8e18ff */
[----:B------:R-:W-:Y:S01]  /*2fb0*/  PLOP3.LUT P2, PT, PT, PT, PT, 0x80, 0x8 ;  /* 0x000000000008781c */ /* 0x000fe20003f4f070 */
[----:B------:R-:W-:Y:S01]  /*2fc0*/  ULEA UR7, UR15, UR5, 0x3 ;  /* 0x000000050f077291 */ /* 0x000fe2000f8e18ff */
[----:B------:R-:W-:Y:S02]  /*2fd0*/  PRMT R3, RZ, 0x654, R3 ;  /* 0x00000654ff037816 */ /* 0x000fe40000000003 */
[----:B-1----:R-:W1:Y:S01]  /*2fe0*/  LDS.128 R4, [R4+0x120] ;  /* 0x0001200004047984 */ /* 0x002e620000000c00 */
[----:B------:R-:W-:Y:S02]  /*2ff0*/  @P0 SHF.L.U32 R2, R8, 0x1f, RZ ;  /* 0x0000001f08020819 */ /* 0x000fe400000006ff */
[----:B------:R-:W-:Y:S01]  /*3000*/  SHF.L.U32 R0, R11, 0x1f, RZ ;  /* 0x0000001f0b007819 */ /* 0x000fe200000006ff */
[----:B------:R-:W-:Y:S01]  /*3010*/  @!PT LDS RZ, [RZ] ;  /* 0x00000000fffff984 */ /* 0x000fe20000000800 */
[----:B------:R-:W-:Y:S01]  /*3020*/  @!PT LDS RZ, [RZ] ;  /* 0x00000000fffff984 */ /* 0x000fe20000000800 */
[----:B------:R-:W-:Y:S01]  /*3030*/  @!PT LDS RZ, [RZ] ;  /* 0x00000000fffff984 */ /* 0x000fe20000000800 */
[----:B------:R-:W-:Y:S01]  /*3040*/  @!PT LDS RZ, [RZ] ;  /* 0x00000000fffff984 */ /* 0x000fe20000000800 */
[----:B------:R2:W-:Y:S06]  /*3050*/  MEMBAR.ALL.CTA ;  /* 0x0000000000007992 */ /* 0x0005ec0000008000 */
[----:B--2---:R-:W2:Y:S02]  /*3060*/  FENCE.VIEW.ASYNC.S ;  /* 0x00000000000073c6 */ /* 0x004ea40000000000 */
[----:B--2---:R2:W-:Y:S01]  /*3070*/  SYNCS.ARRIVE.TRANS64.RED.A1T0 RZ, [R3+URZ], RZ ;  /* 0x000000ff03ff79a7 */ /* 0x0045e200081004ff */
[----:B------:R2:W3:Y:S01]  /*3080*/  @P0 SYNCS.PHASECHK.TRANS64.TRYWAIT P2, [UR6], R2 ;  /* 0x00000002ff0005a7 */ /* 0x0004e20008041106 */
[----:B------:R-:W-:Y:S01]  /*3090*/  ULEA.HI UR6, UR15, UR15, URZ, 0x1 ;  /* 0x0000000f0f067291 */ /* 0x000fe2000f8f08ff */
[----:B-1----:R-:W-:-:S03]  /*30a0*/  LOP3.LUT P1, RZ, R6, 0x1, RZ, 0xc0, !PT ;  /* 0x0000000106ff7812 */ /* 0x002fc6000782c0ff */
[----:B------:R-:W-:Y:S02]  /*30b0*/  USHF.L.U32 UR8, UR6, 0x6, URZ ;  /* 0x0000000606087899 */ /* 0x000fe400080006ff */
[----:B------:R-:W-:Y:S02]  /*30c0*/  ULOP3.LUT UR6, UR6, 0xffe, URZ, 0xc0, !UPT ;  /* 0x00000ffe06067892 */ /* 0x000fe4000f8ec0ff */
[----:B------:R-:W-:Y:S02]  /*30d0*/  ULOP3.LUT UR8, UR8, 0xffffff80, URZ, 0xc0, !UPT ;  /* 0xffffff8008087892 */ /* 0x000fe4000f8ec0ff */
[----:B------:R-:W-:Y:S02]  /*30e0*/  UIADD3 UR6, UPT, UPT, -UR6, UR15, URZ ;  /* 0x0000000f06067290 */ /* 0x000fe4000fffe1ff */
[----:B------:R-:W-:Y:S01]  /*30f0*/  UIADD3 UR8, UPT, UPT, UR16, UR8, URZ ;  /* 0x0000000810087290 */ /* 0x000fe2000fffe0ff */
[----:B------:R-:W1:Y:S03]  /*3100*/  SYNCS.PHASECHK.TRANS64.TRYWAIT P0, [UR7+0xd0], R0 ;  /* 0x0000d000ff0075a7 */ /* 0x000e660008001107 */
[----:B------:R-:W-:Y:S01]  /*3110*/  ULEA UR8, UR6, UR8, 0x14 ;  /* 0x0000000806087291 */ /* 0x000fe2000f8ea0ff */
[----:B-123--:R-:W-:Y:S11]  /*3120*/  @!P0 BRA `(.L_x_54) ;  /* 0x0000005000588947 */ /* 0x00eff60003800000 */
.L_x_148:
[----:B------:R-:W-:Y:S01]  /*3130*/  IADD3 R10, PT, PT, R10, 0x1, RZ ;  /* 0x000000010a0a7810 */ /* 0x000fe20007ffe0ff */
[----:B------:R-:W-:Y:S06]  /*3140*/  BRA.U !UP3, `(.L_x_55) ;  /* 0x000000010bc07547 */ /* 0x000fec000b800000 */
[----:B------:R-:W-:Y:S01]  /*3150*/  UPLOP3.LUT UP4, UPT, UPT, UPT, UPT, 0x40, 0x4 ;  /* 0x000000000004789c */ /* 0x000fe20003f8e870 */
[----:B------:R-:W-:Y:S01]  /*3160*/  UMOV UR13, UR9 ;  /* 0x00000009000d7c82 */ /* 0x000fe20008000000 */
[----:B------:R-:W-:Y:S01]  /*3170*/  UMOV UR12, UR4 ;  /* 0x00000004000c7c82 */ /* 0x000fe20008000000 */
[----:B------:R-:W-:-:S08]  /*3180*/  UMOV UR17, UR14 ;  /* 0x0000000e00117c82 */ /* 0x000fd00008000000 */
.L_x_58:
[----:B------:R-:W-:Y:S02]  /*3190*/  UIADD3 UR13, UPT, UPT, UR13, 0x1, URZ ;  /* 0x000000010d0d7890 */ /* 0x000fe4000fffe0ff */
[----:B--2---:R-:W-:Y:S02]  /*31a0*/  ULEA UR6, UR17, UR5, 0x3 ;  /* 0x0000000511067291 */ /* 0x004fe4000f8e18ff */
[----:B------:R-:W-:Y:S01]  /*31b0*/  UISETP.NE.AND UP0, UPT, UR13, URZ, UPT ;  /* 0x000000ff0d00728c */ /* 0x000fe2000bf05270 */
[----:B---3--:R-:W-:Y:S10]  /*31c0*/  @P2 BRA `(.L_x_56) ;  /* 0x00000000000c2947 */ /* 0x008ff40003800000 */
[----:B-1----:R-:W-:Y:S04]  /*31d0*/  SHF.L.U32 R3, R8, 0x1f, RZ ;  /* 0x0000001f08037819 */ /* 0x002fe800000006ff */
[----:B------:R-:W1:Y:S02]  /*31e0*/  SYNCS.PHASECHK.TRANS64.TRYWAIT P0, [UR6], R3 ;  /* 0x00000003ff0075a7 */ /* 0x000e640008001106 */
[----:B-1----:R-:W-:Y:S05]  /*31f0*/  @!P0 BRA `(.L_x_57) ;  /* 0x00000050003c8947 */ /* 0x002fea0003800000 */
.L_x_56:
[----:B------:R-:W-:Y:S01]  /*3200*/  UISETP.NE.AND UP1, UPT, UR12, 0x1, UPT ;  /* 0x000000010c00788c */ /* 0x000fe2000bf25270 */
[----:B------:R-:W-:Y:S01]  /*3210*/  PLOP3.LUT P2, PT, PT, PT, PT, 0x80, 0x8 ;  /* 0x000000000008781c */ /* 0x000fe20003f4f070 */
[----:B------:R-:W-:Y:S02]  /*3220*/  UIADD3 UR14, UPT, UPT, UR17, 0x1, URZ ;  /* 0x00000001110e7890 */ /* 0x000fe4000fffe0ff */
[----:B------:R-:W-:Y:S02]  /*3230*/  ULEA UR28, UR17, UR11, 0xa ;  /* 0x0000000b111c7291 */ /* 0x000fe4000f8e50ff */
[----:B------:R-:W-:Y:S01]  /*3240*/  UISETP.NE.AND UP2, UPT, UR14, 0x4, UPT ;  /* 0x000000040e00788c */ /* 0x000fe2000bf45270 */
[----:B------:R-:W-:Y:S01]  /*3250*/  PLOP3.LUT P0, PT, PT, PT, UP1, 0x80, 0x8 ;  /* 0x000000000008781c */ /* 0x000fe20003f0f018 */
[----:B------:R-:W-:Y:S02]  /*3260*/  UIADD3 UR40, UPT, UPT, UR28, 0x2, URZ ;  /* 0x000000021c287890 */ /* 0x000fe4000fffe0ff */
[----:B------:R-:W-:Y:S02]  /*3270*/  USEL UR27, URZ, 0x1, UP2 ;  /* 0x00000001ff1b7887 */ /* 0x000fe40009000000 */
[----:B------:R-:W-:Y:S02]  /*3280*/  USEL UR14, UR14, URZ, UP2 ;  /* 0x000000ff0e0e7287 */ /* 0x000fe40009000000 */
[----:B------:R-:W-:Y:S02]  /*3290*/  UIADD3 UR36, UPT, UPT, UR28, 0x4, URZ ;  /* 0x000000041c247890 */ /* 0x000fe4000fffe0ff */
[----:B------:R-:W-:Y:S01]  /*32a0*/  @UP1 ULEA UR26, UR14, UR5, 0x3 ;  /* 0x000000050e1a1291 */ /* 0x000fe2000f8e18ff */
[----:B------:R-:W-:Y:S01]  /*32b0*/  LOP3.LUT R8, R8, UR27, RZ, 0x3c, !PT ;  /* 0x0000001b08087c12 */ /* 0x000fe2000f8e3cff */
[----:B------:R-:W-:Y:S02]  /*32c0*/  UIADD3 UR32, UPT, UPT, UR28, 0x6, URZ ;  /* 0x000000061c207890 */ /* 0x000fe4000fffe0ff */
[----:B------:R-:W-:Y:S01]  /*32d0*/  UIADD3 UR6, UPT, UPT, UR6, 0x20, URZ ;  /* 0x0000002006067890 */ /* 0x000fe2000fffe0ff */
[----:B-1----:R-:W-:Y:S01]  /*32e0*/  @P0 SHF.L.U32 R0, R8, 0x1f, RZ ;  /* 0x0000001f08000819 */ /* 0x002fe200000006ff */
[----:B------:R-:W-:Y:S01]  /*32f0*/  UIADD3 UR12, UPT, UPT, UR12, -0x1, URZ ;  /* 0xffffffff0c0c7890 */ /* 0x000fe2000fffe0ff */
[----:B------:R-:W-:Y:S02]  /*3300*/  UMOV UR29, 0x40004040 ;  /* 0x40004040001d7882 */ /* 0x000fe40000000000 */
[----:B------:R2:W3:Y:S01]  /*3310*/  @P0 SYNCS.PHASECHK.TRANS64.TRYWAIT P2, [UR26], R0 ;  /* 0x00000000ff0005a7 */ /* 0x0004e2000804111a */
[----:B------:R-:W-:Y:S01]  /*3320*/  ULEA UR26, UR17, UR10, 0x9 ;  /* 0x0000000a111a7291 */ /* 0x000fe2000f8e48ff */
[----:B------:R-:W-:Y:S01]  /*3330*/  UMOV UR27, 0x40004040 ;  /* 0x40004040001b7882 */ /* 0x000fe20000000000 */
[----:B------:R-:W-:Y:S02]  /*3340*/  UMOV UR41, 0x40004040 ;  /* 0x4000404000297882 */ /* 0x000fe40000000000 */
[----:B------:R-:W-:Y:S02]  /*3350*/  UIADD3 UR38, UPT, UPT, UR26, 0x2, URZ ;  /* 0x000000021a267890 */ /* 0x000fe4000fffe0ff */
[----:B------:R-:W-:Y:S02]  /*3360*/  UIADD3 UR34, UPT, UPT, UR26, 0x4, URZ ;  /* 0x000000041a227890 */ /* 0x000fe4000fffe0ff */
[----:B------:R-:W-:Y:S01]  /*3370*/  UIADD3 UR30, UPT, UPT, UR26, 0x6, URZ ;  /* 0x000000061a1e7890 */ /* 0x000fe2000fffe0ff */
[----:B------:R2:W-:Y:S01]  /*3380*/  UTCHMMA gdesc[UR26], gdesc[UR28], tmem[UR8], tmem[UR24], idesc[UR25], UP4 ;  /* 0x00ff181c1a0075ea */ /* 0x0005e2000a000008 */
[----:B------:R-:W-:Y:S01]  /*3390*/  UPLOP3.LUT UP4, UPT, UPT, UPT, UPT, 0x80, 0x8 ;  /* 0x000000000008789c */ /* 0x000fe20003f8f070 */
[----:B------:R-:W-:Y:S01]  /*33a0*/  UMOV UR39, 0x40004040 ;  /* 0x4000404000277882 */ /* 0x000fe20000000000 */
[----:B------:R-:W-:Y:S01]  /*33b0*/  UMOV UR37, 0x40004040 ;  /* 0x4000404000257882 */ /* 0x000fe20000000000 */
[----:B------:R2:W-:Y:S01]  /*33c0*/  UTCHMMA gdesc[UR38], gdesc[UR40], tmem[UR8], tmem[UR22], idesc[UR23], UPT ;  /* 0x00ff1628260075ea */ /* 0x0005e2000b800008 */
[----:B------:R-:W-:Y:S01]  /*33d0*/  UMOV UR35, 0x40004040 ;  /* 0x4000404000237882 */ /* 0x000fe20000000000 */
[----:B------:R-:W-:Y:S01]  /*33e0*/  UMOV UR33, 0x40004040 ;  /* 0x4000404000217882 */ /* 0x000fe20000000000 */
[----:B------:R-:W-:Y:S01]  /*33f0*/  UMOV UR31, 0x40004040 ;  /* 0x40004040001f7882 */ /* 0x000fe20000000000 */
[----:B------:R2:W-:Y:S01]  /*3400*/  UTCHMMA gdesc[UR34], gdesc[UR36], tmem[UR8], tmem[UR20], idesc[UR21], UPT ;  /* 0x00ff1424220075ea */ /* 0x0005e2000b800008 */
[----:B------:R2:W-:Y:S01]  /*3410*/  UTCHMMA gdesc[UR30], gdesc[UR32], tmem[UR8], tmem[UR18], idesc[UR19], UPT ;  /* 0x00ff12201e0075ea */ /* 0x0005e2000b800008 */
[----:B------:R2:W-:Y:S01]  /*3420*/  UTCBAR [UR6], URZ ;  /* 0x000000ff060073e9 */ /* 0x0005e200080000ff */
[----:B------:R-:W-:Y:S01]  /*3430*/  UMOV UR17, UR14 ;  /* 0x0000000e00117c82 */ /* 0x000fe20008000000 */
[----:B------:R-:W-:Y:S05]  /*3440*/  BRA.U UP0, `(.L_x_58) ;  /* 0xfffffffd00507547 */ /* 0x000fea000b83ffff */
.L_x_55:
[----:B------:R-:W-:Y:S01]  /*3450*/  UIADD3 UR15, UPT, UPT, UR15, 0x1, URZ ;  /* 0x000000010f0f7890 */ /* 0x000fe2000fffe0ff */
[C---:B------:R-:W-:Y:S01]  /*3460*/  ISETP.NE.AND P0, PT, R10.reuse, 0x2, PT ;  /* 0x000000020a00780c */ /* 0x040fe20003f05270 */
[----:B------:R-:W-:Y:S02]  /*3470*/  UIADD3 UR7, UPT, UPT, UR7, 0xb0, URZ ;  /* 0x000000b007077890 */ /* 0x000fe4000fffe0ff */
[----:B------:R-:W-:Y:S01]  /*3480*/  UISETP.NE.AND UP0, UPT, UR15, 0x4, UPT ;  /* 0x000000040f00788c */ /* 0x000fe2000bf05270 */
[----:B-12---:R-:W-:Y:S02]  /*3490*/  SEL R0, RZ, 0x1, P0 ;  /* 0x00000001ff007807 */ /* 0x006fe40000000000 */
[----:B------:R-:W-:Y:S01]  /*34a0*/  SEL R10, R10, RZ, P0 ;  /* 0x000000ff0a0a7207 */ /* 0x000fe20000000000 */
[----:B------:R-:W-:Y:S01]  /*34b0*/  USEL UR6, URZ, 0x1, UP0 ;  /* 0x00000001ff067887 */ /* 0x000fe20008000000 */
[----:B------:R-:W-:Y:S01]  /*34c0*/  LOP3.LUT R9, R9, R0, RZ, 0x3c, !PT ;  /* 0x0000000009097212 */ /* 0x000fe200078e3cff */
[----:B------:R-:W-:Y:S01]  /*34d0*/  USEL UR15, UR15, URZ, UP0 ;  /* 0x000000ff0f0f7287 */ /* 0x000fe20008000000 */
[----:B------:R1:W-:Y:S03]  /*34e0*/  UTCBAR [UR7], URZ ;  /* 0x000000ff070073e9 */ /* 0x0003e600080000ff */
[----:B------:R-:W-:Y:S01]  /*34f0*/  LOP3.LUT R11, R11, UR6, RZ, 0x3c, !PT ;  /* 0x000000060b0b7c12 */ /* 0x000fe2000f8e3cff */
[----:B------:R-:W-:Y:S07]  /*3500*/  @P1 BRA `(.L_x_59) ;  /* 0xfffffff800881947 */ /* 0x000fee000383ffff */
[----:B------:R-:W2:Y:S01]  /*3510*/  S2UR UR4, SR_CgaCtaId ;  /* 0x00000000000479c3 */ /* 0x000ea20000008800 */
[----:B------:R-:W-:Y:S01]  /*3520*/  ELECT P0, URZ, PT ;  /* 0x0000000000ff782f */ /* 0x000fe20003800000 */
[----:B------:R-:W-:Y:S01]  /*3530*/  IMAD.MOV.U32 R0, RZ, RZ, 0x1 ;  /* 0x00000001ff007424 */ /* 0x000fe200078e00ff */
[----:B------:R-:W-:Y:S01]  /*3540*/  UIADD3 UR5, UPT, UPT, UR5, 0xd0, URZ ;  /* 0x000000d005057890 */ /* 0x000fe2000fffe0ff */
[----:B------:R-:W-:Y:S01]  /*3550*/  SHF.L.U32 R3, R11, 0x1f, RZ ;  /* 0x0000001f0b037819 */ /* 0x000fe200000006ff */
[----:B------:R-:W-:-:S03]  /*3560*/  UMOV UR6, 0x40 ;  /* 0x0000004000067882 */ /* 0x000fc60000000000 */
[----:B------:R-:W-:Y:S01]  /*3570*/  UVIRTCOUNT.DEALLOC.SMPOOL 0x80 ;  /* 0x000000800000784c */ /* 0x000fe20000000000 */
[----:B--2---:R-:W-:Y:S02]  /*3580*/  ULEA UR4, UR4, UR6, 0x18 ;  /* 0x0000000604047291 */ /* 0x004fe4000f8ec0ff */
[----:B------:R-:W-:-:S07]  /*3590*/  ULEA UR6, UR15, UR5, 0x3 ;  /* 0x000000050f067291 */ /* 0x000fce000f8e18ff */
[----:B------:R2:W-:Y:S02]  /*35a0*/  @P0 STS.U8 [UR4+0x1c], R0 ;  /* 0x00001c00ff000988 */ /* 0x0005e40008000004 */
[----:B------:R-:W4:Y:S02]  /*35b0*/  SYNCS.PHASECHK.TRANS64.TRYWAIT P0, [UR6], R3 ;  /* 0x00000003ff0075a7 */ /* 0x000f240008001106 */
[----:B--2-4-:R-:W-:Y:S05]  /*35c0*/  @!P0 BRA `(.L_x_60) ;  /* 0x0000004c00608947 */ /* 0x014fea0003800000 */
.L_x_151:
[----:B-1----:R-:W-:-:S04]  /*35d0*/  UIADD3 UR7, UPT, UPT, UR15, 0x1, URZ ;  /* 0x000000010f077890 */ /* 0x002fc8000fffe0ff */
[----:B------:R-:W-:-:S04]  /*35e0*/  UISETP.NE.AND UP0, UPT, UR7, 0x4, UPT ;  /* 0x000000040700788c */ /* 0x000fc8000bf05270 */
[----:B------:R-:W-:Y:S02]  /*35f0*/  USEL UR8, URZ, 0x1, UP0 ;  /* 0x00000001ff087887 */ /* 0x000fe40008000000 */
[----:B------:R-:W-:-:S04]  /*3600*/  USEL UR7, UR7, URZ, UP0 ;  /* 0x000000ff07077287 */ /* 0x000fc80008000000 */
[----:B------:R-:W-:Y:S01]  /*3610*/  ULEA UR6, UR7, UR5, 0x3 ;  /* 0x0000000507067291 */ /* 0x000fe2000f8e18ff */
[----:B------:R-:W-:-:S04]  /*3620*/  LOP3.LUT R2, R11, UR8, RZ, 0x3c, !PT ;  /* 0x000000080b027c12 */ /* 0x000fc8000f8e3cff */
[----:B--2---:R-:W-:-:S04]  /*3630*/  SHF.L.U32 R3, R2, 0x1f, RZ ;  /* 0x0000001f02037819 */ /* 0x004fc800000006ff */
[----:B------:R-:W1:Y:S02]  /*3640*/  SYNCS.PHASECHK.TRANS64.TRYWAIT P0, [UR6], R3 ;  /* 0x00000003ff0075a7 */ /* 0x000e640008001106 */
[----:B-1----:R-:W-:Y:S05]  /*3650*/  @!P0 BRA `(.L_x_61) ;  /* 0x0000004c00548947 */ /* 0x002fea0003800000 */
.L_x_153:
        /* <DEDUP_REMOVED lines=9> */
.L_x_155:
[----:B------:R-:W-:-:S04]  /*36f0*/  UIADD3 UR7, UPT, UPT, UR7, 0x1, URZ ;  /* 0x0000000107077890 */ /* 0x000fc8000fffe0ff */
[----:B------:R-:W-:-:S04]  /*3700*/  UISETP.NE.AND UP0, UPT, UR7, 0x4, UPT ;  /* 0x000000040700788c */ /* 0x000fc8000bf05270 */
[----:B------:R-:W-:Y:S02]  /*3710*/  USEL UR6, URZ, 0x1, UP0 ;  /* 0x00000001ff067887 */ /* 0x000fe40008000000 */
[----:B------:R-:W-:-:S04]  /*3720*/  USEL UR7, UR7, URZ, UP0 ;  /* 0x000000ff07077287 */ /* 0x000fc80008000000 */
[----:B------:R-:W-:Y:S01]  /*3730*/  ULEA UR7, UR7, UR5, 0x3 ;  /* 0x0000000507077291 */ /* 0x000fe2000f8e18ff */
[----:B-1----:R-:W-:-:S04]  /*3740*/  LOP3.LUT R3, R2, UR6, RZ, 0x3c, !PT ;  /* 0x0000000602037c12 */ /* 0x002fc8000f8e3cff */
[----:B------:R-:W-:-:S04]  /*3750*/  SHF.L.U32 R3, R3, 0x1f, RZ ;  /* 0x0000001f03037819 */ /* 0x000fc800000006ff */
[----:B------:R-:W1:Y:S02]  /*3760*/  SYNCS.PHASECHK.TRANS64.TRYWAIT P0, [UR7], R3 ;  /* 0x00000003ff0075a7 */ /* 0x000e640008001107 */
[----:B-1----:R-:W-:Y:S05]  /*3770*/  @!P0 BRA `(.L_x_63) ;  /* 0x0000004c003c8947 */ /* 0x002fea0003800000 */
.L_x_157:
[----:B------:R-:W-:Y:S01]  /*3780*/  NOP ;  /* 0x0000000000007918 */ /* 0x000fe20000000000 */
[----:B-1----:R-:W1:Y:S01]  /*3790*/  LDS R0, [UR4+0x14] ;  /* 0x00001404ff007984 */ /* 0x002e620008000800 */
[----:B------:R-:W-:Y:S01]  /*37a0*/  ULOP3.LUT UR6, UR16, 0xffff, URZ, 0xc0, !UPT ;  /* 0x0000ffff10067892 */ /* 0x000fe2000f8ec0ff */
[----:B------:R-:W-:Y:S01]  /*37b0*/  UMOV UR8, 0xffff ;  /* 0x0000ffff00087882 */ /* 0x000fe20000000000 */
[----:B------:R-:W-:Y:S02]  /*37c0*/  UMOV UR5, 0x1 ;  /* 0x0000000100057882 */ /* 0x000fe40000000000 */
[----:B------:R-:W-:-:S04]  /*37d0*/  USHF.R.U32.HI UR6, URZ, 0x5, UR6 ;  /* 0x00000005ff067899 */ /* 0x000fc80008011606 */
[----:B------:R-:W-:Y:S02]  /*37e0*/  USHF.L.U32 UR8, UR8, UR6, URZ ;  /* 0x0000000608087299 */ /* 0x000fe400080006ff */
[----:B------:R-:W-:-:S04]  /*37f0*/  USHF.L.U32 UR5, UR5, UR6, URZ ;  /* 0x0000000605057299 */ /* 0x000fc800080006ff */
[----:B-1----:R-:W-:-:S04]  /*3800*/  LOP3.LUT R0, R0, UR8, RZ, 0xc0, !PT ;  /* 0x0000000800007c12 */ /* 0x002fc8000f8ec0ff */
[----:B------:R-:W-:-:S13]  /*3810*/  ISETP.NE.AND P0, PT, R0, UR8, PT ;  /* 0x0000000800007c0c */ /* 0x000fda000bf05270 */
[----:B------:R-:W-:Y:S05]  /*3820*/  @P0 BRA `(.L_x_64) ;  /* 0x0000000000580947 */ /* 0x000fea0003800000 */
[----:B------:R-:W1:Y:S02]  /*3830*/  LDS R0, [UR4+0x18] ;  /* 0x00001804ff007984 */ /* 0x000e640008000800 */
[----:B-1----:R-:W-:-:S04]  /*3840*/  LOP3.LUT R0, R0, UR5, RZ, 0xc0, !PT ;  /* 0x0000000500007c12 */ /* 0x002fc8000f8ec0ff */
[----:B------:R-:W-:-:S13]  /*3850*/  ISETP.NE.AND P0, PT, R0, UR5, PT ;  /* 0x0000000500007c0c */ /* 0x000fda000bf05270 */
[----:B------:R-:W-:Y:S05]  /*3860*/  @P0 BRA `(.L_x_65) ;  /* 0x00000000003c0947 */ /* 0x000fea0003800000 */
[----:B------:R-:W1:Y:S01]  /*3870*/  S2R R2, SR_LANEID ;  /* 0x0000000000027919 */ /* 0x000e620000000000 */
[----:B------:R-:W-:Y:S01]  /*3880*/  ULOP3.LUT UR8, URZ, UR8, URZ, 0x33, !UPT ;  /* 0x00000008ff087292 */ /* 0x000fe2000f8e33ff */
[----:B------:R-:W-:Y:S01]  /*3890*/  LOP3.LUT R4, RZ, UR5, RZ, 0x33, !PT ;  /* 0x00000005ff047c12 */ /* 0x000fe2000f8e33ff */
[----:B------:R-:W-:Y:S02]  /*38a0*/  VOTEU.ANY UR7, UPT, PT ;  /* 0x0000000000077886 */ /* 0x000fe400038e0100 */
[----:B------:R-:W-:Y:S01]  /*38b0*/  UFLO.U32 UR7, UR7 ;  /* 0x00000007000772bd */ /* 0x000fe200080e0000 */
[----:B------:R-:W2:Y:S01]  /*38c0*/  REDUX UR5, R4 ;  /* 0x00000000040573c4 */ /* 0x000ea20000000000 */
[----:B------:R-:W-:-:S06]  /*38d0*/  IMAD.U32 R0, RZ, RZ, UR8 ;  /* 0x00000008ff007e24 */ /* 0x000fcc000f8e00ff */
[----:B------:R4:W-:Y:S01]  /*38e0*/  UTCATOMSWS.AND URZ, UR8 ;  /* 0x0000000800ff79e3 */ /* 0x0009e20008000000 */
[----:B------:R-:W3:Y:S01]  /*38f0*/  REDUX UR6, R0 ;  /* 0x00000000000673c4 */ /* 0x000ee20000000000 */
[----:B-1----:R-:W-:Y:S01]  /*3900*/  ISETP.EQ.U32.AND P0, PT, R2, UR7, PT ;  /* 0x0000000702007c0c */ /* 0x002fe2000bf02070 */
[----:B--2---:R-:W-:Y:S01]  /*3910*/  IMAD.U32 R2, RZ, RZ, UR5 ;  /* 0x00000005ff027e24 */ /* 0x004fe2000f8e00ff */
[----:B---3--:R-:W-:-:S11]  /*3920*/  MOV R3, UR6 ;  /* 0x0000000600037c02 */ /* 0x008fd60008000f00 */
[----:B------:R4:W-:Y:S04]  /*3930*/  @P0 ATOMS.AND RZ, [UR4+0x14], R3 ;  /* 0x00001403ffff098c */ /* 0x0009e8000a800004 */
[----:B------:R4:W-:Y:S01]  /*3940*/  @P0 ATOMS.AND RZ, [UR4+0x18], R2 ;  /* 0x00001802ffff098c */ /* 0x0009e2000a800004 */
[----:B------:R-:W-:Y:S05]  /*3950*/  BRA `(.L_x_66) ;  /* 0x0000000000147947 */ /* 0x000fea0003800000 */
.L_x_65:
[----:B------:R-:W-:Y:S02]  /*3960*/  MOV R2, 0x3980 ;  /* 0x0000398000027802 */ /* 0x000fe40000000f00 */
[----:B---3-5:R-:W-:Y:S05]  /*3970*/  CALL.REL.NOINC `($__internal_0_$__cuda_sm10x_tcgen05_guardrail_trap_col_being_dealloced_not_returned_by_alloc) ;  /* 0x0000005000247944 */ /* 0x028fea0003c00000 */
[----:B------:R-:W-:Y:S05]  /*3980*/  BRA `(.L_x_66) ;  /* 0x0000000000087947 */ /* 0x000fea0003800000 */
.L_x_64:
[----:B------:R-:W-:Y:S02]  /*3990*/  MOV R2, 0x39b0 ;  /* 0x000039b000027802 */ /* 0x000fe40000000f00 */
[----:B---3-5:R-:W-:Y:S05]  /*39a0*/  CALL.REL.NOINC `($__internal_2_$__cuda_sm10x_tcgen05_guardrail_trap_unallocated_columns_being_dealloced) ;  /* 0x0000005000307944 */ /* 0x028fea0003c00000 */
.L_x_66:
[----:B------:R-:W-:Y:S01]  /*39b0*/  NOP ;  /* 0x0000000000007918 */ /* 0x000fe20000000000 */
[----:B----4-:R-:W-:Y:S05]  /*39c0*/  EXIT ;  /* 0x000000000000794d */ /* 0x010fea0003800000 */
.L_x_48:
[----:B------:R-:W-:-:S09]  /*39d0*/  UISETP.NE.OR UP2, UPT, UR8, 0x3, !UP2 ;  /* 0x000000030800788c */ /* 0x000fd2000d745670 */
[----:B------:R-:W-:Y:S05]  /*39e0*/  BRA.U UP2, `(.L_x_67) ;  /* 0x0000001102147547 */ /* 0x000fea000b800000 */
[----:B------:R-:W1:Y:S01]  /*39f0*/  LDC R0, c[0x0][0xb30] ;  /* 0x0002cc00ff007b82 */ /* 0x000e620000000800 */
[----:B------:R-:W2:Y:S01]  /*3a00*/  LDCU.64 UR8, c[0x0][0x888] ;  /* 0x00011100ff0877ac */ /* 0x000ea20008000a00 */
[----:B------:R-:W-:Y:S02]  /*3a10*/  HFMA2 R25, -RZ, RZ, 0, 0 ;  /* 0x00000000ff197431 */ /* 0x000fe400000001ff */
[----:B------:R-:W-:Y:S01]  /*3a20*/  IMAD.MOV.U32 R32, RZ, RZ, 0x1 ;  /* 0x00000001ff207424 */ /* 0x000fe200078e00ff */
[----:B------:R-:W-:Y:S01]  /*3a30*/  MOV R23, 0x1000 ;  /* 0x0000100000177802 */ /* 0x000fe20000000f00 */
[----:B------:R-:W4:Y:S01]  /*3a40*/  LDCU.64 UR4, c[0x0][0x890] ;  /* 0x00011200ff0477ac */ /* 0x000f220008000a00 */
[----:B------:R-:W-:Y:S01]  /*3a50*/  IMAD.MOV.U32 R27, RZ, RZ, RZ ;  /* 0x000000ffff1b7224 */ /* 0x000fe200078e00ff */
[----:B------:R-:W3:Y:S01]  /*3a60*/  LDC R19, c[0x0][0x370] ;  /* 0x0000dc00ff137b82 */ /* 0x000ee20000000800 */
[----:B------:R-:W-:Y:S01]  /*3a70*/  UMOV UR7, 0x400 ;  /* 0x0000040000077882 */ /* 0x000fe20000000000 */
[----:B------:R-:W-:-:S02]  /*3a80*/  UPLOP3.LUT UP1, UPT, UPT, UPT, UPT, 0x40, 0x4 ;  /* 0x000000000004789c */ /* 0x000fc40003f2e870 */
[----:B------:R-:W-:-:S04]  /*3a90*/  ULEA UR7, UR37, UR7, 0x18 ;  /* 0x0000000725077291 */ /* 0x000fc8000f8ec0ff */
[----:B------:R-:W3:Y:S01]  /*3aa0*/  LDC R2, c[0x0][0xb0c] ;  /* 0x0002c300ff027b82 */ /* 0x000ee20000000800 */
[----:B------:R-:W-:Y:S02]  /*3ab0*/  UIADD3 UR13, UPT, UPT, UR7, 0x58, URZ ;  /* 0x00000058070d7890 */ /* 0x000fe4000fffe0ff */
[----:B--2---:R-:W-:Y:S02]  /*3ac0*/  UISETP.NE.U32.AND UP2, UPT, UR8, URZ, UPT ;  /* 0x000000ff0800728c */ /* 0x004fe4000bf45070 */
[----:B------:R-:W-:Y:S02]  /*3ad0*/  UIADD3 UR33, UPT, UPT, UR7, 0x40, URZ ;  /* 0x0000004007217890 */ /* 0x000fe4000fffe0ff */
[----:B----4-:R-:W-:Y:S01]  /*3ae0*/  UISETP.NE.U32.AND UP3, UPT, UR4, URZ, UPT ;  /* 0x000000ff0400728c */ /* 0x010fe2000bf65070 */
[----:B------:R-:W2:Y:S01]  /*3af0*/  LDC R18, c[0x0][0xb20] ;  /* 0x0002c800ff127b82 */ /* 0x000ea20000000800 */
[----:B-1----:R-:W-:Y:S01]  /*3b00*/  ISETP.NE.AND P1, PT, R0, 0x1, PT ;  /* 0x000000010000780c */ /* 0x002fe20003f25270 */
[----:B------:R-:W-:-:S02]  /*3b10*/  UISETP.NE.AND.EX UP2, UPT, UR9, URZ, UPT, UP2 ;  /* 0x000000ff0900728c */ /* 0x000fc4000bf45320 */
[----:B------:R-:W-:Y:S02]  /*3b20*/  UIADD3 UR25, UPT, UPT, UR7, 0x48, URZ ;  /* 0x0000004807197890 */ /* 0x000fe4000fffe0ff */
[----:B------:R-:W-:Y:S02]  /*3b30*/  UIADD3 UR17, UPT, UPT, UR7, 0x50, URZ ;  /* 0x0000005007117890 */ /* 0x000fe4000fffe0ff */
[----:B------:R-:W1:Y:S01]  /*3b40*/  LDC.64 R36, c[0x0][0x348] ;  /* 0x0000d200ff247b82 */ /* 0x000e620000000a00 */
[----:B------:R-:W-:Y:S02]  /*3b50*/  UPRMT UR13, UR37, 0x654, UR13 ;  /* 0x00000654250d7896 */ /* 0x000fe4000800000d */
[----:B------:R-:W-:-:S05]  /*3b60*/  UISETP.NE.AND.EX UP3, UPT, UR5, URZ, UPT, UP3 ;  /* 0x000000ff0500728c */ /* 0x000fca000bf65330 */
[----:B------:R-:W4:Y:S08]  /*3b70*/  LDC.64 R16, c[0x0][0xb10] ;  /* 0x0002c400ff107b82 */ /* 0x000f300000000a00 */
[----:B------:R-:W1:Y:S08]  /*3b80*/  LDC.64 R6, c[0x0][0xb18] ;  /* 0x0002c600ff067b82 */ /* 0x000e700000000a00 */
[----:B------:R-:W1:Y:S08]  /*3b90*/  LDC.64 R4, c[0x0][0xb28] ;  /* 0x0002ca00ff047b82 */ /* 0x000e700000000a00 */
[----:B--23--:R-:W1:Y:S02]  /*3ba0*/  LDC R22, c[0x0][0x374] ;  /* 0x0000dd00ff167b82 */ /* 0x00ce640000000800 */
.L_x_78:
[----:B------:R-:W-:Y:S02]  /*3bb0*/  LEA R0, R27, UR7, 0x3 ;  /* 0x000000071b007c11 */ /* 0x000fe4000f8e18ff */
[----:B------:R-:W-:Y:S02]  /*3bc0*/  SHF.L.U32 R3, R25, 0x1f, RZ ;  /* 0x0000001f19037819 */ /* 0x000fe400000006ff */
[----:B------:R-:W-:Y:S02]  /*3bd0*/  LEA R28, R27, UR7, 0x4 ;  /* 0x000000071b1c7c11 */ /* 0x000fe4000f8e20ff */
[----:B--2---:R-:W2:Y:S02]  /*3be0*/  SYNCS.PHASECHK.TRANS64.TRYWAIT P0, [R0+URZ+0x90], R3 ;  /* 0x00009003000075a7 */ /* 0x004ea400080011ff */
[----:B--2---:R-:W-:Y:S05]  /*3bf0*/  @!P0 BRA `(.L_x_68) ;  /* 0x0000004800348947 */ /* 0x004fea0003800000 */
.L_x_158:
[----:B------:R-:W-:Y:S01]  /*3c00*/  ISETP.GE.AND P0, PT, R26, 0x1, PT ;  /* 0x000000011a00780c */ /* 0x000fe20003f06270 */
[----:B------:R-:W3:Y:S01]  /*3c10*/  LDS.128 R28, [R28+0x120] ;  /* 0x000120001c1c7984 */ /* 0x000ee20000000c00 */
[----:B--2---:R-:W-:Y:S01]  /*3c20*/  VIADD R0, R0, 0xa0 ;  /* 0x000000a000007836 */ /* 0x004fe20000000000 */
[----:B------:R-:W-:Y:S01]  /*3c30*/  @!PT LDS RZ, [RZ] ;  /* 0x00000000fffff984 */ /* 0x000fe20000000800 */
[----:B------:R-:W-:Y:S01]  /*3c40*/  @!PT LDS RZ, [RZ] ;  /* 0x00000000fffff984 */ /* 0x000fe20000000800 */
[----:B------:R-:W-:Y:S01]  /*3c50*/  @!PT LDS RZ, [RZ] ;  /* 0x00000000fffff984 */ /* 0x000fe20000000800 */
[----:B------:R-:W-:Y:S01]  /*3c60*/  @!PT LDS RZ, [RZ] ;  /* 0x00000000fffff984 */ /* 0x000fe20000000800 */
[----:B------:R2:W-:Y:S06]  /*3c70*/  MEMBAR.ALL.CTA ;  /* 0x0000000000007992 */ /* 0x0005ec0000008000 */
[----:B--2---:R-:W2:Y:S01]  /*3c80*/  FENCE.VIEW.ASYNC.S ;  /* 0x00000000000073c6 */ /* 0x004ea20000000000 */
[----:B------:R-:W-:Y:S04]  /*3c90*/  PRMT R0, RZ, 0x654, R0 ;  /* 0x00000654ff007816 */ /* 0x000fe80000000000 */
[----:B--2---:R2:W-:Y:S01]  /*3ca0*/  SYNCS.ARRIVE.TRANS64.RED.A1T0 RZ, [R0+URZ], RZ ;  /* 0x000000ff00ff79a7 */ /* 0x0045e200081004ff */
[----:B---3--:R-:W-:Y:S11]  /*3cb0*/  LOP3.LUT P3, RZ, R30, 0x1, RZ, 0xc0, !PT ;  /* 0x000000011eff7812 */ /* 0x008ff6000786c0ff */
[----:B------:R-:W-:Y:S02]  /*3cc0*/  @!UPT UIADD3 URZ, UPT, UPT, URZ, URZ, URZ ;  /* 0x000000fffffff290 */ /* 0x000fe4000fffe0ff */
[----:B------:R-:W-:Y:S02]  /*3cd0*/  @P3 MOV R13, R28 ;  /* 0x0000001c000d3202 */ /* 0x000fe40000000f00 */
[----:B------:R-:W-:Y:S01]  /*3ce0*/  @P3 LOP3.LUT R8, R29, 0xffff, RZ, 0xc0, !PT ;  /* 0x0000ffff1d083812 */ /* 0x000fe200078ec0ff */
[----:B--2---:R-:W-:Y:S06]  /*3cf0*/  @!P0 BRA `(.L_x_69) ;  /* 0x0000000000a48947 */ /* 0x004fec0003800000 */
[----:B-1---5:R-:W-:Y:S01]  /*3d00*/  IMAD.HI.U32 R33, R22, R7, RZ ;  /* 0x0000000716217227 */ /* 0x022fe200078e00ff */
[----:B------:R-:W-:Y:S02]  /*3d10*/  ISETP.NE.AND P0, PT, R6, 0x1, PT ;  /* 0x000000010600780c */ /* 0x000fe40003f05270 */
[----:B------:R-:W-:Y:S01]  /*3d20*/  ISETP.NE.AND P2, PT, R26, 0x1, PT ;  /* 0x000000011a00780c */ /* 0x000fe20003f45270 */
[----:B----4-:R-:W-:Y:S01]  /*3d30*/  IMAD.HI.U32 R34, R19, R16, RZ ;  /* 0x0000001013227227 */ /* 0x010fe200078e00ff */
[----:B------:R-:W-:Y:S02]  /*3d40*/  SHF.R.U32.HI R33, RZ, R18, R33 ;  /* 0x00000012ff217219 */ /* 0x000fe40000011621 */
[----:B------:R-:W-:Y:S01]  /*3d50*/  ISETP.NE.AND P4, PT, R2, 0x1, PT ;  /* 0x000000010200780c */ /* 0x000fe20003f85270 */
[----:B------:R-:W-:Y:S01]  /*3d60*/  IMAD.HI.U32 R38, R13, R16, RZ ;  /* 0x000000100d267227 */ /* 0x000fe200078e00ff */
[----:B------:R-:W-:Y:S02]  /*3d70*/  SHF.R.U32.HI R34, RZ, R17, R34 ;  /* 0x00000011ff227219 */ /* 0x000fe40000011622 */
[----:B------:R-:W-:Y:S01]  /*3d80*/  SEL R3, R22, R33, !P0 ;  /* 0x0000002116037207 */ /* 0x000fe20004000000 */
[C---:B------:R-:W-:Y:S01]  /*3d90*/  IMAD.HI.U32 R33, R8.reuse, R7, RZ ;  /* 0x0000000708217227 */ /* 0x040fe200078e00ff */
[----:B------:R-:W-:Y:S02]  /*3da0*/  SEL R11, R19, R34, !P4 ;  /* 0x00000022130b7207 */ /* 0x000fe40006000000 */
[----:B------:R-:W-:Y:S01]  /*3db0*/  SHF.R.U32.HI R38, RZ, R17, R38 ;  /* 0x00000011ff267219 */ /* 0x000fe20000011626 */
[----:B------:R-:W-:Y:S01]  /*3dc0*/  IMAD.HI.U32 R40, R3, R4, RZ ;  /* 0x0000000403287227 */ /* 0x000fe200078e00ff */
[----:B------:R-:W-:Y:S03]  /*3dd0*/  SHF.R.U32.HI R33, RZ, R18, R33 ;  /* 0x00000012ff217219 */ /* 0x000fe60000011621 */
[----:B------:R-:W-:Y:S01]  /*3de0*/  IMAD.HI.U32 R34, R11, R4, RZ ;  /* 0x000000040b227227 */ /* 0x000fe200078e00ff */
[----:B------:R-:W-:Y:S02]  /*3df0*/  @P2 SHF.R.U32.HI R3, RZ, R5, R40 ;  /* 0x00000005ff032219 */ /* 0x000fe40000011628 */
[----:B------:R-:W-:Y:S02]  /*3e00*/  SEL R9, R8, R33, !P0 ;  /* 0x0000002108097207 */ /* 0x000fe40004000000 */
[----:B------:R-:W-:Y:S01]  /*3e10*/  @P2 SHF.R.U32.HI R11, RZ, R5, R34 ;  /* 0x00000005ff0b2219 */ /* 0x000fe20000011622 */
[C---:B------:R-:W-:Y:S01]  /*3e20*/  IMAD R10, R26.reuse, R3, RZ ;  /* 0x000000031a0a7224 */ /* 0x040fe200078e02ff */
[----:B------:R-:W-:Y:S01]  /*3e30*/  SEL R3, R13, R38, !P4 ;  /* 0x000000260d037207 */ /* 0x000fe20006000000 */
[C---:B------:R-:W-:Y:S03]  /*3e40*/  IMAD.HI.U32 R14, R9.reuse, R4, RZ ;  /* 0x00000004090e7227 */ /* 0x040fe600078e00ff */
[----:B------:R-:W-:Y:S01]  /*3e50*/  ISETP.GE.AND P0, PT, R9, R10, PT ;  /* 0x0000000a0900720c */ /* 0x000fe20003f06270 */
[C---:B------:R-:W-:Y:S01]  /*3e60*/  IMAD R12, R26.reuse, R11, RZ ;  /* 0x0000000b1a0c7224 */ /* 0x040fe200078e02ff */
[-C--:B------:R-:W-:Y:S04]  /*3e70*/  SHF.R.U32.HI R14, RZ, R5.reuse, R14 ;  /* 0x00000005ff0e7219 */ /* 0x080fe8000001160e */
[----:B------:R-:W-:Y:S02]  /*3e80*/  ISETP.GE.OR P0, PT, R3, R12, P0 ;  /* 0x0000000c0300720c */ /* 0x000fe40000706670 */
[----:B------:R-:W-:Y:S05]  /*3e90*/  SEL R15, R9, R14, !P2 ;  /* 0x0000000e090f7207 */ /* 0x000fea0005000000 */
[----:B------:R-:W-:Y:S04]  /*3ea0*/  IMAD.MOV R14, RZ, RZ, -R15 ;  /* 0x000000ffff0e7224 */ /* 0x000fe800078e0a0f */
[----:B------:R-:W-:Y:S02]  /*3eb0*/  IMAD R14, R26, R14, R9 ;  /* 0x0000000e1a0e7224 */ /* 0x000fe400078e0209 */
[C---:B------:R-:W-:Y:S05]  /*3ec0*/  @!P0 IMAD.HI.U32 R10, R3.reuse, R4, RZ ;  /* 0x00000004030a8227 */ /* 0x040fea00078e00ff */
[----:B------:R-:W-:Y:S04]  /*3ed0*/  @!P0 SHF.R.U32.HI R10, RZ, R5, R10 ;  /* 0x00000005ff0a8219 */ /* 0x000fe8000001160a */
[----:B------:R-:W-:Y:S01]  /*3ee0*/  @!P0 SEL R0, R3, R10, !P2 ;  /* 0x0000000a03008207 */ /* 0x000fe20005000000 */
[----:B------:R-:W-:Y:S03]  /*3ef0*/  IMAD.MOV R10, RZ, RZ, -R3 ;  /* 0x000000ffff0a7224 */ /* 0x000fe600078e0a03 */
[----:B------:R-:W-:Y:S01]  /*3f00*/  @!P0 IADD3 R15, PT, PT, R15, -R0, RZ ;  /* 0x800000000f0f8210 */ /* 0x000fe20007ffe0ff */
[----:B------:R-:W-:Y:S01]  /*3f10*/  @!P0 IMAD R0, R11, R14, R0 ;  /* 0x0000000e0b008224 */ /* 0x000fe200078e0200 */
[----:B------:R-:W-:Y:S01]  /*3f20*/  IADD3 R11, PT, PT, -R9, RZ, RZ ;  /* 0x000000ff090b7210 */ /* 0x000fe20007ffe1ff */
[----:B------:R-:W-:Y:S02]  /*3f30*/  IMAD R13, R2, R10, R13 ;  /* 0x0000000a020d7224 */ /* 0x000fe400078e020d */
[----:B------:R-:W-:Y:S02]  /*3f40*/  @!P0 IMAD R9, R15, R26, R3 ;  /* 0x0000001a0f098224 */ /* 0x000fe400078e0203 */
[----:B------:R-:W-:Y:S02]  /*3f50*/  @!P0 IMAD.MOV.U32 R3, RZ, RZ, R0 ;  /* 0x000000ffff038224 */ /* 0x000fe400078e0000 */
[----:B------:R-:W-:Y:S02]  /*3f60*/  IMAD R8, R6, R11, R8 ;  /* 0x0000000b06087224 */ /* 0x000fe400078e0208 */
[----:B------:R-:W-:Y:S02]  /*3f70*/  IMAD R13, R3, R2, R13 ;  /* 0x00000002030d7224 */ /* 0x000fe400078e020d */
[----:B------:R-:W-:Y:S02]  /*3f80*/  IMAD R8, R9, R6, R8 ;  /* 0x0000000609087224 */ /* 0x000fe400078e0208 */
.L_x_69:
[----:B------:R-:W-:Y:S05]  /*3f90*/  BRA.U UP1, `(.L_x_70) ;  /* 0x0000000101107547 */ /* 0x000fea000b800000 */
[----:B------:R-:W-:Y:S04]  /*3fa0*/  MOV R0, UR6 ;  /* 0x0000000600007c02 */ /* 0x000fe80008000f00 */
[----:B------:R-:W-:Y:S04]  /*3fb0*/  SHF.L.U32 R3, R0, 0x1f, RZ ;  /* 0x0000001f00037819 */ /* 0x000fe800000006ff */
[----:B------:R-:W2:Y:S02]  /*3fc0*/  SYNCS.PHASECHK.TRANS64.TRYWAIT P0, [UR7+0x88], R3 ;  /* 0x00008803ff0075a7 */ /* 0x000ea40008001107 */
[----:B--2---:R-:W-:Y:S05]  /*3fd0*/  @!P0 BRA `(.L_x_71) ;  /* 0x0000004400508947 */ /* 0x004fea0003800000 */
.L_x_70:
[----:B------:R-:W-:Y:S02]  /*3fe0*/  R2UR UR35, R21 ;  /* 0x00000000152372ca */ /* 0x000fe400000e0000 */
[----:B------:R-:W-:Y:S02]  /*3ff0*/  R2UR UR34, R20 ;  /* 0x00000000142272ca */ /* 0x000fe400000e0000 */
[----:B------:R-:W-:Y:S02]  /*4000*/  ISETP.NE.U32.AND P2, PT, RZ, UR4, PT ;  /* 0x00000004ff007c0c */ /* 0x000fe4000bf45070 */
[----:B------:R-:W-:Y:S02]  /*4010*/  SHF.L.U32 R12, R32, 0x1f, RZ ;  /* 0x0000001f200c7819 */ /* 0x000fe400000006ff */
[----:B------:R-:W-:Y:S05]  /*4020*/  ISETP.NE.AND.EX P2, PT, RZ, UR5, PT, P2 ;  /* 0x00000005ff007c0c */ /* 0x000fea000bf45320 */
[----:B------:R-:W-:Y:S02]  /*4030*/  USHF.L.U32 UR35, UR35, 0x6, URZ ;  /* 0x0000000623237899 */ /* 0x000fe400080006ff */
[----:B------:R-:W-:Y:S01]  /*4040*/  USHF.L.U32 UR34, UR34, 0x7, URZ ;  /* 0x0000000722227899 */ /* 0x000fe200080006ff */
[----:B------:R-:W-:Y:S11]  /*4050*/  BRA.U !UP3, `(.L_x_72) ;  /* 0x000000010b347547 */ /* 0x000ff6000b800000 */
[----:B------:R-:W-:Y:S01]  /*4060*/  UPLOP3.LUT UP0, UPT, UPT, UPT, UP2, 0x80, 0x8 ;  /* 0x000000000008789c */ /* 0x000fe20003f0f020 */
[----:B--2---:R-:W-:Y:S02]  /*4070*/  HFMA2 R0, -RZ, RZ, 0, 5.9604644775390625e-08 ;  /* 0x00000001ff007431 */ /* 0x004fe400000001ff */
[----:B------:R-:W-:Y:S03]  /*4080*/  IMAD.MOV.U32 R59, RZ, RZ, 0x1 ;  /* 0x00000001ff3b7424 */ /* 0x000fe600078e00ff */
[----:B------:R-:W-:Y:S05]  /*4090*/  PLOP3.LUT P0, PT, PT, PT, UP0, 0x80, 0x8 ;  /* 0x000000000008781c */ /* 0x000fea0003f0f008 */
[----:B------:R-:W2:Y:S01]  /*40a0*/  @UP0 LDCU.64 UR10, c[0x0][0x888] ;  /* 0x00011100ff0a07ac */ /* 0x000ea20008000a00 */
[----:B------:R-:W-:Y:S07]  /*40b0*/  @UP0 UIMAD UR8, UR36, UR4, URZ ;  /* 0x00000004240802a4 */ /* 0x000fee000f8e02ff */
[----:B------:R-:W-:Y:S01]  /*40c0*/  @!P0 PRMT R59, R0, 0x7610, R59 ;  /* 0x00007610003b8816 */ /* 0x000fe2000000003b */
[----:B--2---:R-:W-:Y:S03]  /*40d0*/  @UP0 UIMAD.WIDE UR10, UR8, 0x4, UR10 ;  /* 0x00000004080a08a5 */ /* 0x004fe6000f8e020a */
[----:B------:R-:W2:Y:S03]  /*40e0*/  @!UP0 LDCU UR8, c[0x0][0x880] ;  /* 0x00011000ff0887ac */ /* 0x000ea60008000800 */
[----:B------:R-:W-:Y:S01]  /*40f0*/  IMAD.U32 R10, RZ, RZ, UR10 ;  /* 0x0000000aff0a7e24 */ /* 0x000fe2000f8e00ff */
[----:B------:R-:W-:Y:S05]  /*4100*/  MOV R11, UR11 ;  /* 0x0000000b000b7c02 */ /* 0x000fea0008000f00 */
[----:B-----5:R3:W5:Y:S02]  /*4110*/  @P0 LDG.E R35, desc[UR46][R10.64] ;  /* 0x0000002e0a230981 */ /* 0x020764000c1e1900 */
[----:B--23--:R-:W-:Y:S07]  /*4120*/  @!P0 IMAD.U32 R35, RZ, RZ, UR8 ;  /* 0x00000008ff238e24 */ /* 0x00cfee000f8e00ff */
.L_x_72:
[----:B-----5:R-:W-:Y:S01]  /*4130*/  @!P2 FSETP.EQ.AND P0, PT, R35, RZ, PT ;  /* 0x000000ff2300a20b */ /* 0x020fe20003f02000 */
[----:B------:R-:W-:Y:S01]  /*4140*/  @!UPT UIADD3 URZ, UPT, UPT, URZ, URZ, URZ ;  /* 0x000000fffffff290 */ /* 0x000fe2000fffe0ff */
[----:B------:R-:W-:Y:S11]  /*4150*/  @!P2 BRA `(.L_x_73) ;  /* 0x000000000014a947 */ /* 0x000ff60003800000 */
[----:B------:R-:W-:Y:S02]  /*4160*/  LOP3.LUT P2, RZ, R59, 0xff, RZ, 0xc0, !PT ;  /* 0x000000ff3bff7812 */ /* 0x000fe4000784c0ff */
[----:B------:R-:W-:Y:S04]  /*4170*/  PLOP3.LUT P0, PT, PT, PT, UP0, 0x80, 0x8 ;  /* 0x000000000008781c */ /* 0x000fe80003f0f008 */
[----:B------:R-:W-:Y:S07]  /*4180*/  PLOP3.LUT P0, PT, P0, PT, PT, 0x8, 0x80 ;  /* 0x000000000080781c */ /* 0x000fee000070e170 */
[----:B------:R-:W-:Y:S11]  /*4190*/  @P2 FSETP.EQ.AND P0, PT, R35, RZ, PT ;  /* 0x000000ff2300220b */ /* 0x000ff60003f02000 */
[----:B------:R-:W-:Y:S02]  /*41a0*/  @!UPT UIADD3 URZ, UPT, UPT, URZ, URZ, URZ ;  /* 0x000000fffffff290 */ /* 0x000fe4000fffe0ff */
.L_x_73:
[----:B------:R-:W3:Y:S01]  /*41b0*/  SYNCS.PHASECHK.TRANS64.TRYWAIT P2, [UR7+0x60], R12 ;  /* 0x0000600cff0075a7 */ /* 0x000ee20008041107 */
[----:B------:R-:W-:Y:S04]  /*41c0*/  ELECT P4, URZ, PT ;  /* 0x0000000000ff782f */ /* 0x000fe80003880000 */
[----:B------:R-:W-:Y:S11]  /*41d0*/  PLOP3.LUT P4, PT, P0, P4, PT, 0xf2, 0x2f ;  /* 0x00000000002f781c */ /* 0x000ff60000789e72 */
[----:B------:R-:W-:Y:S02]  /*41e0*/  @!UPT UIADD3 URZ, UPT, UPT, URZ, URZ, URZ ;  /* 0x000000fffffff290 */ /* 0x000fe4000fffe0ff */
[----:B-1----:R-:W-:Y:S05]  /*41f0*/  @!P4 IADD3 R9, P0, PT, R36, 0x580, RZ ;  /* 0x000005802409c810 */ /* 0x002fea0007f1e0ff */
[----:B--2---:R-:W-:Y:S01]  /*4200*/  @!P4 IMAD.X R0, RZ, RZ, R37, P0 ;  /* 0x000000ffff00c224 */ /* 0x004fe200000e0625 */
[----:B---3--:R-:W-:Y:S07]  /*4210*/  @!P2 BRA `(.L_x_74) ;  /* 0x0000004000d8a947 */ /* 0x008fee0003800000 */
.L_x_161:
[----:B------:R-:W-:Y:S01]  /*4220*/  @!P4 R2UR UR8, R0 ;  /* 0x000000000008c2ca */ /* 0x000fe200000e0000 */
[----:B------:R-:W-:Y:S01]  /*4230*/  VOTEU.ALL UP1, P4 ;  /* 0x0000000000ff7886 */ /* 0x000fe20002020000 */
[----:B------:R-:W-:Y:S01]  /*4240*/  @!P4 R2UR UR9, R9 ;  /* 0x000000000909c2ca */ /* 0x000fe200000e0000 */
[----:B------:R-:W-:Y:S01]  /*4250*/  @!P4 IMAD.MOV.U32 R0, RZ, RZ, 0x1000 ;  /* 0x00001000ff00c424 */ /* 0x000fe200078e00ff */
[----:B------:R-:W-:Y:S01]  /*4260*/  UMOV UR10, 0x0 ;  /* 0x00000000000a7882 */ /* 0x000fe20000000000 */
[----:B------:R-:W-:Y:S01]  /*4270*/  UMOV UR11, 0x10000000 ;  /* 0x10000000000b7882 */ /* 0x000fe20000000000 */
[----:B------:R-:W-:Y:S01]  /*4280*/  @!UP1 UIADD3 UR32, UPT, UPT, UR7, 0x200, URZ ;  /* 0x0000020007209890 */ /* 0x000fe2000fffe0ff */
[----:B------:R-:W-:Y:S01]  /*4290*/  @!P4 IADD3 R9, P0, PT, R36, 0x580, RZ ;  /* 0x000005802409c810 */ /* 0x000fe20007f1e0ff */
[----:B------:R-:W-:Y:S05]  /*42a0*/  VOTEU.ALL UP1, P4 ;  /* 0x0000000000ff7886 */ /* 0x000fea0002020000 */
[----:B------:R-:W-:Y:S01]  /*42b0*/  IMAD.U32 R11, RZ, RZ, UR8 ;  /* 0x00000008ff0b7e24 */ /* 0x000fe2000f8e00ff */
[----:B------:R-:W-:Y:S01]  /*42c0*/  UPRMT UR8, UR37, 0x654, UR33 ;  /* 0x0000065425087896 */ /* 0x000fe20008000021 */
[----:B------:R-:W-:Y:S03]  /*42d0*/  IMAD.U32 R10, RZ, RZ, UR9 ;  /* 0x00000009ff0a7e24 */ /* 0x000fe6000f8e00ff */
[----:B------:R-:W-:Y:S02]  /*42e0*/  @!P4 R2UR UR15, R11 ;  /* 0x000000000b0fc2ca */ /* 0x000fe400000e0000 */
[----:B------:R-:W-:Y:S11]  /*42f0*/  @!P4 R2UR UR14, R10 ;  /* 0x000000000a0ec2ca */ /* 0x000ff600000e0000 */
[----:B------:R-:W-:Y:S02]  /*4300*/  @!UPT UIADD3 URZ, UPT, UPT, URZ, URZ, URZ ;  /* 0x000000fffffff290 */ /* 0x000fe4000fffe0ff */
[----:B------:R2:W-:Y:S01]  /*4310*/  @!UP1 UTMALDG.3D [UR32], [UR14], desc[UR10] ;  /* 0x00000a200e0095b4 */ /* 0x0005e20008011000 */
[----:B------:R3:W-:Y:S01]  /*4320*/  @!P4 SYNCS.ARRIVE.TRANS64.RED.A0TR RZ, [UR7+0x40], R0 ;  /* 0x00004000ffffc9a7 */ /* 0x0007e20008300407 */
[----:B------:R-:W-:Y:S01]  /*4330*/  SYNCS.ARRIVE.TRANS64.RED.A1T0 RZ, [UR8], RZ ;  /* 0x000000ffffff79a7 */ /* 0x000fe20008100408 */
[----:B---3--:R-:W-:Y:S01]  /*4340*/  @!P4 IMAD.X R0, RZ, RZ, R37, P0 ;  /* 0x000000ffff00c224 */ /* 0x008fe200000e0625 */
[----:B------:R-:W3:Y:S02]  /*4350*/  SYNCS.PHASECHK.TRANS64.TRYWAIT P2, [UR7+0x68], R12 ;  /* 0x0000680cff0075a7 */ /* 0x000ee40008041107 */
[----:B--23--:R-:W-:Y:S05]  /*4360*/  @!P2 BRA `(.L_x_75) ;  /* 0x00000040009ca947 */ /* 0x00cfea0003800000 */
.L_x_163:
        /* <DEDUP_REMOVED lines=8> */
[----:B------:R-:W-:Y:S01]  /*43f0*/  @!UP1 UIADD3 UR24, UPT, UPT, UR7, 0x1200, URZ ;  /* 0x0000120007189890 */ /* 0x000fe2000fffe0ff */
[----:B------:R-:W-:Y:S01]  /*4400*/  VOTEU.ALL UP1, P4 ;  /* 0x0000000000ff7886 */ /* 0x000fe20002020000 */
[----:B------:R-:W-:Y:S01]  /*4410*/  UMOV UR27, UR35 ;  /* 0x00000023001b7c82 */ /* 0x000fe20008000000 */
[----:B------:R-:W-:Y:S02]  /*4420*/  UMOV UR28, UR36 ;  /* 0x00000024001c7c82 */ /* 0x000fe40008000000 */
[----:B------:R-:W-:Y:S01]  /*4430*/  IMAD.U32 R11, RZ, RZ, UR8 ;  /* 0x00000008ff0b7e24 */ /* 0x000fe2000f8e00ff */
[----:B------:R-:W-:Y:S01]  /*4440*/  UPRMT UR8, UR37, 0x654, UR25 ;  /* 0x0000065425087896 */ /* 0x000fe20008000019 */
[----:B------:R-:W-:Y:S02]  /*4450*/  IMAD.U32 R10, RZ, RZ, UR9 ;  /* 0x00000009ff0a7e24 */ /* 0x000fe4000f8e00ff */
[----:B------:R-:W-:Y:S01]  /*4460*/  @!P4 IMAD.X R20, RZ, RZ, R37, P0 ;  /* 0x000000ffff14c224 */ /* 0x000fe200000e0625 */
[----:B------:R-:W-:Y:S02]  /*4470*/  @!P4 R2UR UR15, R11 ;  /* 0x000000000b0fc2ca */ /* 0x000fe400000e0000 */
[----:B------:R-:W-:Y:S11]  /*4480*/  @!P4 R2UR UR14, R10 ;  /* 0x000000000a0ec2ca */ /* 0x000ff600000e0000 */
[----:B------:R-:W-:Y:S02]  /*4490*/  @!UPT UIADD3 URZ, UPT, UPT, URZ, URZ, URZ ;  /* 0x000000fffffff290 */ /* 0x000fe4000fffe0ff */
[----:B------:R2:W-:Y:S01]  /*44a0*/  @!UP1 UTMALDG.3D [UR24], [UR14], desc[UR10] ;  /* 0x00000a180e0095b4 */ /* 0x0005e20008011000 */
[----:B------:R2:W-:Y:S01]  /*44b0*/  @!P4 SYNCS.ARRIVE.TRANS64.RED.A0TR RZ, [UR7+0x48], R0 ;  /* 0x00004800ffffc9a7 */ /* 0x0005e20008300407 */
[----:B------:R-:W-:Y:S01]  /*44c0*/  SYNCS.ARRIVE.TRANS64.RED.A1T0 RZ, [UR8], RZ ;  /* 0x000000ffffff79a7 */ /* 0x000fe20008100408 */
[----:B------:R-:W3:Y:S02]  /*44d0*/  SYNCS.PHASECHK.TRANS64.TRYWAIT P2, [UR7+0x70], R12 ;  /* 0x0000700cff0075a7 */ /* 0x000ee40008041107 */
[----:B--23--:R-:W-:Y:S05]  /*44e0*/  @!P2 BRA `(.L_x_76) ;  /* 0x000000400054a947 */ /* 0x00cfea0003800000 */
.L_x_165:
[----:B------:R-:W2:Y:S01]  /*44f0*/  LDC.64 R14, c[0x0][0xb10] ;  /* 0x0002c400ff0e7b82 */ /* 0x000ea20000000a00 */
[----:B------:R-:W-:Y:S01]  /*4500*/  @!P4 R2UR UR8, R20 ;  /* 0x000000001408c2ca */ /* 0x000fe200000e0000 */
[----:B------:R-:W-:Y:S01]  /*4510*/  VOTEU.ALL UP1, P4 ;  /* 0x0000000000ff7886 */ /* 0x000fe20002020000 */
[----:B------:R-:W-:Y:S01]  /*4520*/  @!P4 R2UR UR9, R21 ;  /* 0x000000001509c2ca */ /* 0x000fe200000e0000 */
[----:B------:R-:W-:Y:S01]  /*4530*/  UMOV UR10, 0x0 ;  /* 0x00000000000a7882 */ /* 0x000fe20000000000 */
[----:B------:R-:W-:Y:S03]  /*4540*/  UMOV UR11, 0x10000000 ;  /* 0x10000000000b7882 */ /* 0x000fe60000000000 */
[----:B------:R-:W3:Y:S01]  /*4550*/  LDC.64 R10, c[0x0][0xb18] ;  /* 0x0002c600ff0a7b82 */ /* 0x000ee20000000a00 */
[----:B------:R-:W-:Y:S01]  /*4560*/  @!UP1 UIADD3 UR18, UPT, UPT, UR34, 0x40, URZ ;  /* 0x0000004022129890 */ /* 0x000fe2000fffe0ff */
[----:B------:R-:W-:Y:S01]  /*4570*/  @P3 SHF.R.U32.HI R24, RZ, 0x10, R29 ;  /* 0x00000010ff183819 */ /* 0x000fe2000001161d */
[----:B------:R-:W-:Y:S01]  /*4580*/  @!UP1 UIADD3 UR16, UPT, UPT, UR7, 0x2200, URZ ;  /* 0x0000220007109890 */ /* 0x000fe2000fffe0ff */
[----:B------:R-:W-:Y:S01]  /*4590*/  VIADD R27, R27, 0x1 ;  /* 0x000000011b1b7836 */ /* 0x000fe20000000000 */
[----:B------:R-:W-:Y:S03]  /*45a0*/  VOTEU.ALL UP1, P4 ;  /* 0x0000000000ff7886 */ /* 0x000fe60002020000 */
[----:B------:R-:W5:Y:S01]  /*45b0*/  @!P1 LDC R0, c[0x0][0xb20] ;  /* 0x0002c800ff009b82 */ /* 0x000f620000000800 */
[----:B------:R-:W-:Y:S01]  /*45c0*/  UMOV UR19, UR35 ;  /* 0x0000002300137c82 */ /* 0x000fe20008000000 */
[----:B------:R-:W-:Y:S01]  /*45d0*/  IMAD.U32 R21, RZ, RZ, UR8 ;  /* 0x00000008ff157e24 */ /* 0x000fe2000f8e00ff */
[----:B------:R-:W-:Y:S05]  /*45e0*/  UMOV UR20, UR36 ;  /* 0x0000002400147c82 */ /* 0x000fea0008000000 */
[----:B-1----:R-:W1:Y:S01]  /*45f0*/  @!P1 LDC R3, c[0x0][0xb0c] ;  /* 0x0002c300ff039b82 */ /* 0x002e620000000800 */
[----:B------:R-:W-:Y:S01]  /*4600*/  IMAD.U32 R20, RZ, RZ, UR9 ;  /* 0x00000009ff147e24 */ /* 0x000fe2000f8e00ff */
[----:B------:R-:W-:Y:S01]  /*4610*/  UPRMT UR8, UR37, 0x654, UR17 ;  /* 0x0000065425087896 */ /* 0x000fe20008000011 */
[----:B------:R-:W-:Y:S03]  /*4620*/  @!P4 R2UR UR15, R21 ;  /* 0x00000000150fc2ca */ /* 0x000fe600000e0000 */
[----:B------:R-:W-:Y:S01]  /*4630*/  @!P4 R2UR UR14, R20 ;  /* 0x00000000140ec2ca */ /* 0x000fe200000e0000 */
[----:B------:R-:W-:Y:S11]  /*4640*/  @!P4 IMAD.MOV.U32 R20, RZ, RZ, 0x1000 ;  /* 0x00001000ff14c424 */ /* 0x000ff600078e00ff */
[----:B------:R-:W-:Y:S01]  /*4650*/  @!UPT UIADD3 URZ, UPT, UPT, URZ, URZ, URZ ;  /* 0x000000fffffff290 */ /* 0x000fe2000fffe0ff */
[----:B------:R1:W-:Y:S01]  /*4660*/  @!UP1 UTMALDG.3D [UR16], [UR14], desc[UR10] ;  /* 0x00000a100e0095b4 */ /* 0x0003e20008011000 */
[----:B------:R1:W-:Y:S02]  /*4670*/  @!P4 SYNCS.ARRIVE.TRANS64.RED.A0TR RZ, [UR7+0x50], R20 ;  /* 0x00005014ffffc9a7 */ /* 0x0003e40008300407 */
[----:B-1----:R-:W-:Y:S01]  /*4680*/  @!P1 ISETP.NE.AND P2, PT, R3, 0x1, PT ;  /* 0x000000010300980c */ /* 0x002fe20003f45270 */
[C---:B--2---:R-:W-:Y:S01]  /*4690*/  @!P1 IMAD.HI.U32 R14, R13.reuse, R14, RZ ;  /* 0x0000000e0d0e9227 */ /* 0x044fe200078e00ff */
[----:B---3--:R-:W-:Y:S03]  /*46a0*/  @!P1 ISETP.NE.AND P0, PT, R10, 0x1, PT ;  /* 0x000000010a00980c */ /* 0x008fe60003f05270 */
[C---:B------:R-:W-:Y:S01]  /*46b0*/  @!P1 IMAD.HI.U32 R11, R8.reuse, R11, RZ ;  /* 0x0000000b080b9227 */ /* 0x040fe200078e00ff */
[----:B------:R-:W-:Y:S04]  /*46c0*/  @!P1 SHF.R.U32.HI R14, RZ, R15, R14 ;  /* 0x0000000fff0e9219 */ /* 0x000fe8000001160e */
[----:B-----5:R-:W-:Y:S01]  /*46d0*/  @!P1 SHF.R.U32.HI R9, RZ, R0, R11 ;  /* 0x00000000ff099219 */ /* 0x020fe2000001160b */
[----:B------:R-:W-:Y:S01]  /*46e0*/  SYNCS.ARRIVE.TRANS64.RED.A1T0 RZ, [UR8], RZ ;  /* 0x000000ffffff79a7 */ /* 0x000fe20008100408 */
[----:B------:R-:W-:Y:S02]  /*46f0*/  @!P1 SEL R14, R13, R14, !P2 ;  /* 0x0000000e0d0e9207 */ /* 0x000fe40005000000 */
[----:B------:R-:W-:Y:S01]  /*4700*/  @!P1 SEL R9, R8, R9, !P0 ;  /* 0x0000000908099207 */ /* 0x000fe20004000000 */
[----:B------:R-:W1:Y:S04]  /*4710*/  SYNCS.PHASECHK.TRANS64.TRYWAIT P5, [UR7+0x78], R12 ;  /* 0x0000780cff0075a7 */ /* 0x000e6800080a1107 */
[----:B------:R-:W-:Y:S02]  /*4720*/  @!P1 IMAD.IADD R0, R9, 0x1, -R14 ;  /* 0x0000000109009824 */ /* 0x000fe400078e0a0e */
[----:B------:R-:W-:Y:S02]  /*4730*/  @!P1 IMAD.IADD R9, R14, 0x1, -R9 ;  /* 0x000000010e099824 */ /* 0x000fe400078e0a09 */
[----:B------:R-:W-:Y:S02]  /*4740*/  @!P1 IMAD R13, R0, R3, R13 ;  /* 0x00000003000d9224 */ /* 0x000fe400078e020d */
[----:B------:R-:W-:Y:S01]  /*4750*/  @!P1 IMAD R8, R9, R10, R8 ;  /* 0x0000000a09089224 */ /* 0x000fe200078e0208 */
[----:B-1----:R-:W-:Y:S06]  /*4760*/  @!P5 BRA `(.L_x_77) ;  /* 0x0000003c00ccd947 */ /* 0x002fec0003800000 */
.L_x_167:
[----:B-1----:R-:W-:Y:S01]  /*4770*/  @!P4 IADD3 R3, P0, PT, R36, 0x580, RZ ;  /* 0x000005802403c810 */ /* 0x002fe20007f1e0ff */
[----:B------:R-:W-:Y:S01]  /*4780*/  VOTEU.ALL UP1, P4 ;  /* 0x0000000000ff7886 */ /* 0x000fe20002020000 */
[----:B------:R-:W-:Y:S01]  /*4790*/  UMOV UR18, 0x0 ;  /* 0x0000000000127882 */ /* 0x000fe20000000000 */
[----:B------:R-:W-:Y:S01]  /*47a0*/  UMOV UR19, 0x10000000 ;  /* 0x1000000000137882 */ /* 0x000fe20000000000 */
[----:B------:R-:W-:Y:S01]  /*47b0*/  @!P4 R2UR UR9, R3 ;  /* 0x000000000309c2ca */ /* 0x000fe200000e0000 */
[----:B------:R-:W-:Y:S01]  /*47c0*/  @!P4 IMAD.X R0, RZ, RZ, R37, P0 ;  /* 0x000000ffff00c224 */ /* 0x000fe200000e0625 */
[----:B------:R-:W-:Y:S01]  /*47d0*/  @!UP1 UIADD3 UR10, UPT, UPT, UR34, 0x60, URZ ;  /* 0x00000060220a9890 */ /* 0x000fe2000fffe0ff */
[----:B------:R-:W-:Y:S01]  /*47e0*/  ISETP.NE.AND P0, PT, R27, 0x2, PT ;  /* 0x000000021b00780c */ /* 0x000fe20003f05270 */
[----:B------:R-:W-:Y:S01]  /*47f0*/  UMOV UR11, UR35 ;  /* 0x00000023000b7c82 */ /* 0x000fe20008000000 */
[----:B------:R-:W-:Y:S01]  /*4800*/  UMOV UR12, UR36 ;  /* 0x00000024000c7c82 */ /* 0x000fe20008000000 */
[----:B------:R-:W-:Y:S01]  /*4810*/  @!P4 R2UR UR8, R0 ;  /* 0x000000000008c2ca */ /* 0x000fe200000e0000 */
[----:B------:R-:W-:Y:S01]  /*4820*/  IMAD.IADD R20, R8, 0x1, R58 ;  /* 0x0000000108147824 */ /* 0x000fe200078e023a */
[----:B------:R-:W-:Y:S01]  /*4830*/  @P3 R2UR UR36, R24 ;  /* 0x00000000182432ca */ /* 0x000fe200000e0000 */
[----:B------:R-:W-:Y:S01]  /*4840*/  IMAD.IADD R21, R13, 0x1, R60 ;  /* 0x000000010d157824 */ /* 0x000fe200078e023c */
[----:B------:R-:W-:Y:S02]  /*4850*/  SEL R0, RZ, 0x1, P0 ;  /* 0x00000001ff007807 */ /* 0x000fe40000000000 */
[----:B------:R-:W-:Y:S01]  /*4860*/  LOP3.LUT R32, R32, 0x1, RZ, 0x3c, !PT ;  /* 0x0000000120207812 */ /* 0x000fe200078e3cff */
[----:B------:R-:W-:Y:S01]  /*4870*/  IMAD.U32 R10, RZ, RZ, UR9 ;  /* 0x00000009ff0a7e24 */ /* 0x000fe2000f8e00ff */
[----:B------:R-:W-:Y:S01]  /*4880*/  @!UP1 UIADD3 UR9, UPT, UPT, UR7, 0x58, URZ ;  /* 0x0000005807099890 */ /* 0x000fe2000fffe0ff */
[----:B------:R-:W-:Y:S02]  /*4890*/  LOP3.LUT R25, R25, R0, RZ, 0x3c, !PT ;  /* 0x0000000019197212 */ /* 0x000fe400078e3cff */
[----:B------:R-:W-:Y:S02]  /*48a0*/  SEL R27, R27, RZ, P0 ;  /* 0x000000ff1b1b7207 */ /* 0x000fe40000000000 */
[----:B------:R-:W-:Y:S01]  /*48b0*/  IMAD.U32 R11, RZ, RZ, UR8 ;  /* 0x00000008ff0b7e24 */ /* 0x000fe2000f8e00ff */
[----:B------:R-:W-:Y:S01]  /*48c0*/  @!P4 R2UR UR14, R10 ;  /* 0x000000000a0ec2ca */ /* 0x000fe200000e0000 */
[----:B------:R-:W-:Y:S01]  /*48d0*/  @!UP1 UIADD3 UR8, UPT, UPT, UR7, 0x3200, URZ ;  /* 0x0000320007089890 */ /* 0x000fe2000fffe0ff */
[----:B------:R-:W-:Y:S02]  /*48e0*/  VOTEU.ALL UP1, P4 ;  /* 0x0000000000ff7886 */ /* 0x000fe40002020000 */
[----:B------:R-:W-:Y:S11]  /*48f0*/  @!P4 R2UR UR15, R11 ;  /* 0x000000000b0fc2ca */ /* 0x000ff600000e0000 */
[----:B------:R-:W-:Y:S02]  /*4900*/  @!UPT UIADD3 URZ, UPT, UPT, URZ, URZ, URZ ;  /* 0x000000fffffff290 */ /* 0x000fe4000fffe0ff */
[----:B------:R2:W-:Y:S01]  /*4910*/  @!UP1 UTMALDG.3D [UR8], [UR14], desc[UR18] ;  /* 0x000012080e0095b4 */ /* 0x0005e20008011000 */
[----:B------:R2:W-:Y:S01]  /*4920*/  @!P4 SYNCS.ARRIVE.TRANS64.RED.A0TR RZ, [UR7+0x58], R23 ;  /* 0x00005817ffffc9a7 */ /* 0x0005e20008300407 */
[----:B------:R-:W-:Y:S01]  /*4930*/  UPLOP3.LUT UP1, UPT, UPT, UPT, UPT, 0x80, 0x8 ;  /* 0x000000000008789c */ /* 0x000fe20003f2f070 */
[----:B------:R-:W-:Y:S01]  /*4940*/  SYNCS.ARRIVE.TRANS64.RED.A1T0 RZ, [UR13], RZ ;  /* 0x000000ffffff79a7 */ /* 0x000fe2000810040d */
[----:B------:R-:W-:Y:S09]  /*4950*/  @P3 BRA `(.L_x_78) ;  /* 0xfffffff000943947 */ /* 0x000ff2000383ffff */
[----:B------:R-:W-:-:S04]  /*4960*/  SHF.L.U32 R3, R32, 0x1f, RZ ;  /* 0x0000001f20037819 */ /* 0x000fc800000006ff */
[----:B------:R-:W1:Y:S02]  /*4970*/  SYNCS.PHASECHK.TRANS64.TRYWAIT P0, [UR7+0x60], R3 ;  /* 0x00006003ff0075a7 */ /* 0x000e640008001107 */
[----:B-1----:R-:W-:Y:S05]  /*4980*/  @!P0 BRA `(.L_x_79) ;  /* 0x0000003c005c8947 */ /* 0x002fea0003800000 */
.L_x_169:
[----:B------:R-:W3:Y:S02]  /*4990*/  SYNCS.PHASECHK.TRANS64.TRYWAIT P0, [UR7+0x68], R3 ;  /* 0x00006803ff0075a7 */ /* 0x000ee40008001107 */
[----:B---3--:R-:W-:Y:S05]  /*49a0*/  @!P0 BRA `(.L_x_80) ;  /* 0x0000003c006c8947 */ /* 0x008fea0003800000 */
.L_x_171:
[----:B------:R-:W3:Y:S02]  /*49b0*/  SYNCS.PHASECHK.TRANS64.TRYWAIT P0, [UR7+0x70], R3 ;  /* 0x00007003ff0075a7 */ /* 0x000ee40008001107 */
[----:B---3--:R-:W-:Y:S05]  /*49c0*/  @!P0 BRA `(.L_x_81) ;  /* 0x0000003c007c8947 */ /* 0x008fea0003800000 */
.L_x_173:
[----:B-1----:R-:W-:-:S07]  /*49d0*/  MOV R0, UR7 ;  /* 0x0000000700007c02 */ /* 0x002fce0008000f00 */
.L_x_82:
[----:B-1----:R-:W-:-:S04]  /*49e0*/  SHF.L.U32 R3, R32, 0x1f, RZ ;  /* 0x0000001f20037819 */ /* 0x002fc800000006ff */
[----:B------:R1:W3:Y:S03]  /*49f0*/  SYNCS.PHASECHK.TRANS64.TRYWAIT P0, [R0+URZ+0x78], R3 ;  /* 0x00007803000075a7 */ /* 0x0002e600080011ff */
[----:B---3--:R-:W-:Y:S05]  /*4a00*/  @!P0 NANOSLEEP.SYNCS 0x989680 ;  /* 0x009896800000895d */ /* 0x008fea0003900000 */
[----:B------:R-:W3:Y:S02]  /*4a10*/  @!P0 SYNCS.PHASECHK.TRANS64 P0, [R0+URZ+0x78], R3 ;  /* 0x00007803000085a7 */ /* 0x000ee400080010ff */
[----:B--23--:R-:W-:Y:S05]  /*4a20*/  @P0 EXIT ;  /* 0x000000000000094d */ /* 0x00cfea0003800000 */
[----:B------:R-:W-:Y:S05]  /*4a30*/  BRA `(.L_x_82) ;  /* 0xfffffffc00e87947 */ /* 0x000fea000383ffff */
.L_x_67:
[----:B------:R-:W-:-:S06]  /*4a40*/  UISETP.GE.AND UP1, UPT, UR8, 0x4, UPT ;  /* 0x000000040800788c */ /* 0x000fcc000bf26270 */
[----:B------:R-:W-:-:S13]  /*4a50*/  PLOP3.LUT P0, PT, PT, PT, UP1, 0x80, 0x8 ;  /* 0x000000000008781c */ /* 0x000fda0003f0f018 */
[----:B------:R-:W-:Y:S05]  /*4a60*/  @!P0 EXIT ;  /* 0x000000000000894d */ /* 0x000fea0003800000 */
[----:B------:R-:W-:Y:S01]  /*4a70*/  BAR.SYNC.DEFER_BLOCKING 0x6, 0xa0 ;  /* 0x0182800000007b1d */ /* 0x000fe20000010000 */
[C---:B------:R-:W-:Y:S01]  /*4a80*/  IMAD.SHL.U32 R7, R72.reuse, 0x20, RZ ;  /* 0x0000002048077824 */ /* 0x040fe200078e00ff */
[----:B------:R-:W-:Y:S01]  /*4a90*/  SHF.R.U32.HI R0, RZ, 0x1, R72 ;  /* 0x00000001ff007819 */ /* 0x000fe20000011648 */
[C---:B------:R-:W-:Y:S01]  /*4aa0*/  IMAD.SHL.U32 R64, R72.reuse, 0x10, RZ ;  /* 0x0000001048407824 */ /* 0x040fe200078e00ff */
[C---:B------:R-:W-:Y:S01]  /*4ab0*/  LOP3.LUT P0, RZ, R72.reuse, 0x4, RZ, 0xc0, !PT ;  /* 0x0000000448ff7812 */ /* 0x040fe2000780c0ff */
[----:B------:R-:W-:Y:S01]  /*4ac0*/  IMAD.U32 R32, R72, 0x10000, RZ ;  /* 0x0001000048207824 */ /* 0x000fe200078e00ff */
[----:B------:R-:W-:Y:S02]  /*4ad0*/  UMOV UR48, 0x400 ;  /* 0x0000040000307882 */ /* 0x000fe40000000000 */
[----:B------:R-:W1:Y:S01]  /*4ae0*/  LDC R63, c[0x0][0x370] ;  /* 0x0000dc00ff3f7b82 */ /* 0x000e620000000800 */
[----:B------:R-:W-:Y:S01]  /*4af0*/  ULEA UR48, UR37, UR48, 0x18 ;  /* 0x0000003025307291 */ /* 0x000fe2000f8ec0ff */
[----:B------:R-:W-:Y:S01]  /*4b00*/  LOP3.LUT R5, R7, 0xc0, RZ, 0xc0, !PT ;  /* 0x000000c007057812 */ /* 0x000fe200078ec0ff */
[----:B------:R-:W-:Y:S01]  /*4b10*/  IMAD.MOV.U32 R71, RZ, RZ, 0x20 ;  /* 0x00000020ff477424 */ /* 0x000fe200078e00ff */
[----:B------:R-:W-:Y:S01]  /*4b20*/  LOP3.LUT R64, R64, 0x600, RZ, 0xc0, !PT ;  /* 0x0000060040407812 */ /* 0x000fe200078ec0ff */
[----:B------:R-:W-:Y:S01]  /*4b30*/  UIADD3 UR4, UPT, UPT, UR48, 0x200, URZ ;  /* 0x0000020030047890 */ /* 0x000fe2000fffe0ff */
[----:B------:R-:W-:Y:S01]  /*4b40*/  LOP3.LUT R0, R5, 0x8, R0, 0xf8, !PT ;  /* 0x0000000805007812 */ /* 0x000fe200078ef800 */
[----:B------:R-:W-:Y:S01]  /*4b50*/  IMAD.SHL.U32 R5, R72, 0x4, RZ ;  /* 0x0000000448057824 */ /* 0x000fe200078e00ff */
[----:B------:R-:W2:Y:S01]  /*4b60*/  LDC R28, c[0x0][0xb0c] ;  /* 0x0002c300ff1c7b82 */ /* 0x000ea20000000800 */
[----:B------:R-:W-:Y:S01]  /*4b70*/  LOP3.LUT R64, R64, 0x20, R7, 0xf8, !PT ;  /* 0x0000002040407812 */ /* 0x000fe200078ef807 */
[----:B------:R-:W-:Y:S01]  /*4b80*/  IMAD.MOV.U32 R70, RZ, RZ, 0x1 ;  /* 0x00000001ff467424 */ /* 0x000fe200078e00ff */
[----:B------:R-:W-:Y:S01]  /*4b90*/  LOP3.LUT R32, R32, 0x600000, RZ, 0xc0, !PT ;  /* 0x0060000020207812 */ /* 0x000fe200078ec0ff */
[----:B------:R-:W-:Y:S01]  /*4ba0*/  IMAD.MOV.U32 R30, RZ, RZ, RZ ;  /* 0x000000ffff1e7224 */ /* 0x000fe200078e00ff */
[----:B------:R-:W-:-:S02]  /*4bb0*/  LOP3.LUT R5, R0, 0x18, R5, 0x78, !PT ;  /* 0x0000001800057812 */ /* 0x000fc400078e7805 */
[----:B------:R-:W-:Y:S02]  /*4bc0*/  CS2R R68, SRZ ;  /* 0x0000000000447805 */ /* 0x000fe4000001ff00 */
[----:B------:R-:W-:Y:S01]  /*4bd0*/  LOP3.LUT R64, R64, 0x100, R7, 0xf8, !PT ;  /* 0x0000010040407812 */ /* 0x000fe200078ef807 */
[----:B------:R-:W4:Y:S01]  /*4be0*/  LDC R61, c[0x0][0xb20] ;  /* 0x0002c800ff3d7b82 */ /* 0x000f220000000800 */
[----:B------:R-:W3:Y:S01]  /*4bf0*/  LDS R3, [UR48+0x140] ;  /* 0x00014030ff037984 */ /* 0x000ee20008000800 */
[----:B------:R-:W-:Y:S01]  /*4c00*/  LOP3.LUT R72, R72, 0x60, RZ, 0xc0, !PT ;  /* 0x0000006048487812 */ /* 0x000fe200078ec0ff */
[----:B------:R-:W-:Y:S01]  /*4c10*/  IMAD.MOV.U32 R75, RZ, RZ, RZ ;  /* 0x000000ffff4b7224 */ /* 0x000fe200078e00ff */
[----:B------:R-:W-:Y:S01]  /*4c20*/  LOP3.LUT R64, R64, R5, RZ, 0xfc, !PT ;  /* 0x0000000540407212 */ /* 0x000fe200078efcff */
[----:B------:R-:W-:Y:S01]  /*4c30*/  IMAD.U32 R66, RZ, RZ, UR4 ;  /* 0x00000004ff427e24 */ /* 0x000fe2000f8e00ff */
[----:B------:R-:W-:Y:S01]  /*4c40*/  SEL R71, R71, 0xffffffe0, !P0 ;  /* 0xffffffe047477807 */ /* 0x000fe20004000000 */
[----:B------:R-:W1:Y:S01]  /*4c50*/  LDCU.64 UR52, c[0x0][0x348] ;  /* 0x00006900ff3477ac */ /* 0x000e620008000a00 */
[----:B------:R-:W1:Y:S01]  /*4c60*/  LDC R27, c[0x0][0xb30] ;  /* 0x0002cc00ff1b7b82 */ /* 0x000e620000000800 */
[----:B------:R-:W1:Y:S01]  /*4c70*/  LDCU.64 UR38, c[0x0][0x888] ;  /* 0x00011100ff2677ac */ /* 0x000e620008000a00 */
[----:B------:R-:W1:Y:S06]  /*4c80*/  LDCU.64 UR44, c[0x0][0x890] ;  /* 0x00011200ff2c77ac */ /* 0x000e6c0008000a00 */
[----:B------:R-:W1:Y:S01]  /*4c90*/  LDC.64 R56, c[0x0][0xb10] ;  /* 0x0002c400ff387b82 */ /* 0x000e620000000a00 */
[----:B------:R-:W-:Y:S01]  /*4ca0*/  UMOV UR49, URZ ;  /* 0x000000ff00317c82 */ /* 0x000fe20008000000 */
[----:B------:R-:W-:-:S06]  /*4cb0*/  UMOV UR51, URZ ;  /* 0x000000ff00337c82 */ /* 0x000fcc0008000000 */
[----:B------:R-:W1:Y:S08]  /*4cc0*/  LDC.64 R24, c[0x0][0xb18] ;  /* 0x0002c600ff187b82 */ /* 0x000e700000000a00 */
[----:B------:R-:W1:Y:S08]  /*4cd0*/  LDC.64 R22, c[0x0][0xb28] ;  /* 0x0002ca00ff167b82 */ /* 0x000e700000000a00 */
[----:B------:R-:W1:Y:S01]  /*4ce0*/  LDC.64 R54, c[0x0][0x8b0] ;  /* 0x00022c00ff367b82 */ /* 0x000e620000000a00 */
[----:B---3--:R-:W-:-:S07]  /*4cf0*/  IMAD.IADD R32, R3, 0x1, R32 ;  /* 0x0000000103207824 */ /* 0x008fce00078e0220 */
[----:B------:R-:W3:Y:S08]  /*4d00*/  LDC.64 R52, c[0x0][0x8a8] ;  /* 0x00022a00ff347b82 */ /* 0x000ef00000000a00 */
[----:B--2-4-:R-:W1:Y:S02]  /*4d10*/  LDC R62, c[0x0][0x374] ;  /* 0x0000dd00ff3e7b82 */ /* 0x014e640000000800 */
.L_x_126:
[C---:B------:R-:W-:Y:S02]  /*4d20*/  LEA R0, R75.reuse, UR48, 0x3 ;  /* 0x000000304b007c11 */ /* 0x040fe4000f8e18ff */
[----:B------:R-:W-:Y:S02]  /*4d30*/  SHF.L.U32 R3, R68, 0x1f, RZ ;  /* 0x0000001f44037819 */ /* 0x000fe400000006ff */
[----:B------:R-:W-:Y:S02]  /*4d40*/  LEA R16, R75, UR48, 0x4 ;  /* 0x000000304b107c11 */ /* 0x000fe4000f8e20ff */
[----:B------:R-:W2:Y:S02]  /*4d50*/  SYNCS.PHASECHK.TRANS64.TRYWAIT P0, [R0+URZ+0x90], R3 ;  /* 0x00009003000075a7 */ /* 0x000ea400080011ff */
[----:B-12---:R-:W-:Y:S05]  /*4d60*/  @!P0 BRA `(.L_x_83) ;  /* 0x0000003800ac8947 */ /* 0x006fea0003800000 */
.L_x_174:
[----:B------:R-:W4:Y:S01]  /*4d70*/  LDC.64 R12, c[0x0][0xb10] ;  /* 0x0002c400ff0c7b82 */ /* 0x000f220000000a00 */
[----:B------:R-:W3:Y:S01]  /*4d80*/  LDS.128 R16, [R16+0x120] ;  /* 0x0001200010107984 */ /* 0x000ee20000000c00 */
[----:B-1----:R-:W-:Y:S01]  /*4d90*/  ISETP.NE.AND P1, PT, R27, 0x1, PT ;  /* 0x000000011b00780c */ /* 0x002fe20003f25270 */
[----:B--2---:R-:W-:Y:S01]  /*4da0*/  VIADD R0, R0, 0xa0 ;  /* 0x000000a000007836 */ /* 0x004fe20000000000 */
[----:B------:R-:W-:Y:S04]  /*4db0*/  ISETP.GE.AND P0, PT, R26, 0x1, PT ;  /* 0x000000011a00780c */ /* 0x000fe80003f06270 */
[----:B------:R-:W1:Y:S01]  /*4dc0*/  LDC.64 R10, c[0x0][0xb18] ;  /* 0x0002c600ff0a7b82 */ /* 0x000e620000000a00 */
[----:B------:R-:W-:Y:S01]  /*4dd0*/  PRMT R0, RZ, 0x654, R0 ;  /* 0x00000654ff007816 */ /* 0x000fe20000000000 */
[----:B------:R-:W-:Y:S01]  /*4de0*/  @!PT LDS RZ, [RZ] ;  /* 0x00000000fffff984 */ /* 0x000fe20000000800 */
[----:B------:R-:W-:Y:S01]  /*4df0*/  @!PT LDS RZ, [RZ] ;  /* 0x00000000fffff984 */ /* 0x000fe20000000800 */
[----:B------:R-:W-:Y:S01]  /*4e00*/  @!PT LDS RZ, [RZ] ;  /* 0x00000000fffff984 */ /* 0x000fe20000000800 */
[----:B------:R-:W-:Y:S01]  /*4e10*/  @!PT LDS RZ, [RZ] ;  /* 0x00000000fffff984 */ /* 0x000fe20000000800 */
[----:B------:R2:W-:Y:S06]  /*4e20*/  MEMBAR.ALL.CTA ;  /* 0x0000000000007992 */ /* 0x0005ec0000008000 */
[----:B--2---:R-:W2:Y:S01]  /*4e30*/  FENCE.VIEW.ASYNC.S ;  /* 0x00000000000073c6 */ /* 0x004ea20000000000 */
[----:B------:R-:W1:Y:S08]  /*4e40*/  @!P1 LDC R14, c[0x0][0xb20] ;  /* 0x0002c800ff0e9b82 */ /* 0x000e700000000800 */
[----:B------:R-:W1:Y:S01]  /*4e50*/  @!P1 LDC R9, c[0x0][0xb0c] ;  /* 0x0002c300ff099b82 */ /* 0x000e620000000800 */
[----:B--2---:R2:W-:Y:S01]  /*4e60*/  SYNCS.ARRIVE.TRANS64.RED.A1T0 RZ, [R0+URZ], RZ ;  /* 0x000000ff00ff79a7 */ /* 0x0045e200081004ff */
[----:B---3--:R-:W-:Y:S04]  /*4e70*/  LOP3.LUT P4, RZ, R18, 0x1, RZ, 0xc0, !PT ;  /* 0x0000000112ff7812 */ /* 0x008fe8000788c0ff */
[----:B------:R-:W-:Y:S09]  /*4e80*/  P2R R73, PR, RZ, 0x10 ;  /* 0x00000010ff497803 */ /* 0x000ff20000000000 */
[----:B------:R-:W-:Y:S02]  /*4e90*/  @P4 MOV R31, R16 ;  /* 0x00000010001f4202 */ /* 0x000fe40000000f00 */
[----:B------:R-:W-:Y:S01]  /*4ea0*/  @P4 LOP3.LUT R29, R17, 0xffff, RZ, 0xc0, !PT ;  /* 0x0000ffff111d4812 */ /* 0x000fe200078ec0ff */
[----:B--2-4-:R-:W-:Y:S06]  /*4eb0*/  @!P0 BRA `(.L_x_84) ;  /* 0x0000000000a48947 */ /* 0x014fec0003800000 */
[----:B------:R-:W-:Y:S01]  /*4ec0*/  IMAD.HI.U32 R36, R62, R25, RZ ;  /* 0x000000193e247227 */ /* 0x000fe200078e00ff */
[----:B------:R-:W-:Y:S02]  /*4ed0*/  ISETP.NE.AND P0, PT, R24, 0x1, PT ;  /* 0x000000011800780c */ /* 0x000fe40003f05270 */
[----:B------:R-:W-:Y:S01]  /*4ee0*/  ISETP.NE.AND P2, PT, R26, 0x1, PT ;  /* 0x000000011a00780c */ /* 0x000fe20003f45270 */
[-C--:B------:R-:W-:Y:S01]  /*4ef0*/  IMAD.HI.U32 R34, R63, R56.reuse, RZ ;  /* 0x000000383f227227 */ /* 0x080fe200078e00ff */
[----:B------:R-:W-:Y:S02]  /*4f00*/  SHF.R.U32.HI R37, RZ, R61, R36 ;  /* 0x0000003dff257219 */ /* 0x000fe40000011624 */
[----:B------:R-:W-:Y:S01]  /*4f10*/  ISETP.NE.AND P3, PT, R28, 0x1, PT ;  /* 0x000000011c00780c */ /* 0x000fe20003f65270 */
[----:B------:R-:W-:Y:S01]  /*4f20*/  IMAD.HI.U32 R40, R29, R25, RZ ;  /* 0x000000191d287227 */ /* 0x000fe200078e00ff */
[----:B------:R-:W-:Y:S02]  /*4f30*/  SHF.R.U32.HI R34, RZ, R57, R34 ;  /* 0x00000039ff227219 */ /* 0x000fe40000011622 */
[----:B------:R-:W-:Y:S01]  /*4f40*/  SEL R3, R62, R37, !P0 ;  /* 0x000000253e037207 */ /* 0x000fe20004000000 */
[----:B------:R-:W-:Y:S01]  /*4f50*/  IMAD.HI.U32 R38, R31, R56, RZ ;  /* 0x000000381f267227 */ /* 0x000fe200078e00ff */
[----:B------:R-:W-:Y:S03]  /*4f60*/  SEL R7, R63, R34, !P3 ;  /* 0x000000223f077207 */ /* 0x000fe60005800000 */
[-C--:B------:R-:W-:Y:S01]  /*4f70*/  IMAD.HI.U32 R34, R3, R22.reuse, RZ ;  /* 0x0000001603227227 */ /* 0x080fe200078e00ff */
[----:B------:R-:W-:Y:S03]  /*4f80*/  SHF.R.U32.HI R38, RZ, R57, R38 ;  /* 0x00000039ff267219 */ /* 0x000fe60000011626 */
[----:B------:R-:W-:Y:S01]  /*4f90*/  IMAD.HI.U32 R36, R7, R22, RZ ;  /* 0x0000001607247227 */ /* 0x000fe200078e00ff */
[----:B------:R-:W-:Y:S02]  /*4fa0*/  @P2 SHF.R.U32.HI R3, RZ, R23, R34 ;  /* 0x00000017ff032219 */ /* 0x000fe40000011622 */
[----:B------:R-:W-:Y:S02]  /*4fb0*/  SHF.R.U32.HI R34, RZ, R61, R40 ;  /* 0x0000003dff227219 */ /* 0x000fe40000011628 */
[----:B------:R-:W-:Y:S01]  /*4fc0*/  @P2 SHF.R.U32.HI R7, RZ, R23, R36 ;  /* 0x00000017ff072219 */ /* 0x000fe20000011624 */
[C---:B------:R-:W-:Y:S01]  /*4fd0*/  IMAD R2, R26.reuse, R3, RZ ;  /* 0x000000031a027224 */ /* 0x040fe200078e02ff */
[----:B------:R-:W-:Y:S02]  /*4fe0*/  SEL R5, R29, R34, !P0 ;  /* 0x000000221d057207 */ /* 0x000fe40004000000 */
[----:B------:R-:W-:Y:S01]  /*4ff0*/  SEL R3, R31, R38, !P3 ;  /* 0x000000261f037207 */ /* 0x000fe20005800000 */
[----:B------:R-:W-:Y:S01]  /*5000*/  IMAD R4, R26, R7, RZ ;  /* 0x000000071a047224 */ /* 0x000fe200078e02ff */
[C---:B------:R-:W-:Y:S01]  /*5010*/  ISETP.GE.AND P0, PT, R5.reuse, R2, PT ;  /* 0x000000020500720c */ /* 0x040fe20003f06270 */
[----:B------:R-:W-:Y:S03]  /*5020*/  IMAD.HI.U32 R6, R5, R22, RZ ;  /* 0x0000001605067227 */ /* 0x000fe600078e00ff */
[----:B------:R-:W-:Y:S01]  /*5030*/  ISETP.GE.OR P0, PT, R3, R4, P0 ;  /* 0x000000040300720c */ /* 0x000fe20000706670 */
[----:B------:R-:W-:Y:S01]  /*5040*/  IMAD.MOV R4, RZ, RZ, -R3 ;  /* 0x000000ffff047224 */ /* 0x000fe200078e0a03 */
[-C--:B------:R-:W-:Y:S03]  /*5050*/  SHF.R.U32.HI R6, RZ, R23.reuse, R6 ;  /* 0x00000017ff067219 */ /* 0x080fe60000011606 */
[----:B------:R-:W-:Y:S01]  /*5060*/  IMAD R31, R28, R4, R31 ;  /* 0x000000041c1f7224 */ /* 0x000fe200078e021f */
[----:B------:R-:W-:Y:S05]  /*5070*/  SEL R15, R5, R6, !P2 ;  /* 0x00000006050f7207 */ /* 0x000fea0005000000 */
[----:B------:R-:W-:Y:S02]  /*5080*/  IMAD.MOV R6, RZ, RZ, -R15 ;  /* 0x000000ffff067224 */ /* 0x000fe400078e0a0f */
[C---:B------:R-:W-:Y:S04]  /*5090*/  @!P0 IMAD.HI.U32 R2, R3.reuse, R22, RZ ;  /* 0x0000001603028227 */ /* 0x040fe800078e00ff */
[----:B------:R-:W-:Y:S01]  /*50a0*/  IMAD R6, R26, R6, R5 ;  /* 0x000000061a067224 */ /* 0x000fe200078e0205 */
[----:B------:R-:W-:Y:S04]  /*50b0*/  @!P0 SHF.R.U32.HI R2, RZ, R23, R2 ;  /* 0x00000017ff028219 */ /* 0x000fe80000011602 */
[----:B------:R-:W-:Y:S02]  /*50c0*/  @!P0 SEL R0, R3, R2, !P2 ;  /* 0x0000000203008207 */ /* 0x000fe40005000000 */
[----:B------:R-:W-:Y:S02]  /*50d0*/  IADD3 R2, PT, PT, -R5, RZ, RZ ;  /* 0x000000ff05027210 */ /* 0x000fe40007ffe1ff */
[----:B------:R-:W-:Y:S01]  /*50e0*/  @!P0 IADD3 R8, PT, PT, R15, -R0, RZ ;  /* 0x800000000f088210 */ /* 0x000fe20007ffe0ff */
[----:B------:R-:W-:Y:S02]  /*50f0*/  @!P0 IMAD R0, R7, R6, R0 ;  /* 0x0000000607008224 */ /* 0x000fe400078e0200 */
[----:B------:R-:W-:Y:S02]  /*5100*/  IMAD R29, R24, R2, R29 ;  /* 0x00000002181d7224 */ /* 0x000fe400078e021d */
[----:B------:R-:W-:Y:S02]  /*5110*/  @!P0 IMAD R5, R8, R26, R3 ;  /* 0x0000001a08058224 */ /* 0x000fe400078e0203 */
[----:B------:R-:W-:Y:S04]  /*5120*/  @!P0 IMAD.MOV.U32 R3, RZ, RZ, R0 ;  /* 0x000000ffff038224 */ /* 0x000fe800078e0000 */
[----:B------:R-:W-:Y:S02]  /*5130*/  IMAD R31, R3, R28, R31 ;  /* 0x0000001c031f7224 */ /* 0x000fe400078e021f */
[----:B------:R-:W-:Y:S07]  /*5140*/  IMAD R29, R5, R24, R29 ;  /* 0x00000018051d7224 */ /* 0x000fee00078e021d */
.L_x_84:
[----:B-1----:R-:W-:Y:S01]  /*5150*/  @!P1 ISETP.NE.AND P0, PT, R10, 0x1, PT ;  /* 0x000000010a00980c */ /* 0x002fe20003f05270 */
[----:B------:R-:W-:Y:S01]  /*5160*/  @!P1 IMAD.HI.U32 R3, R29, R11, RZ ;  /* 0x0000000b1d039227 */ /* 0x000fe200078e00ff */
[----:B------:R-:W-:Y:S01]  /*5170*/  R2UR UR42, R21 ;  /* 0x00000000152a72ca */ /* 0x000fe200000e0000 */
[----:B------:R-:W-:Y:S01]  /*5180*/  BSSY.RECONVERGENT B6, `(.L_x_85) ;  /* 0x0000031000067945 */ /* 0x000fe20003800200 */
[----:B------:R-:W-:Y:S01]  /*5190*/  R2UR UR41, R20 ;  /* 0x00000000142972ca */ /* 0x000fe200000e0000 */
[----:B------:R-:W-:Y:S01]  /*51a0*/  @!P1 IMAD.HI.U32 R0, R31, R12, RZ ;  /* 0x0000000c1f009227 */ /* 0x000fe200078e00ff */
[----:B------:R-:W-:Y:S02]  /*51b0*/  @!P1 SHF.R.U32.HI R2, RZ, R14, R3 ;  /* 0x0000000eff029219 */ /* 0x000fe40000011603 */
[----:B------:R-:W-:Y:S01]  /*51c0*/  @!P1 ISETP.NE.AND P2, PT, R9, 0x1, PT ;  /* 0x000000010900980c */ /* 0x000fe20003f45270 */
[----:B------:R-:W-:Y:S01]  /*51d0*/  VIADD R75, R75, 0x1 ;  /* 0x000000014b4b7836 */ /* 0x000fe20000000000 */
[----:B------:R-:W-:Y:S02]  /*51e0*/  @!P1 SEL R2, R29, R2, !P0 ;  /* 0x000000021d029207 */ /* 0x000fe40004000000 */
[----:B------:R-:W-:Y:S02]  /*51f0*/  @!P1 SHF.R.U32.HI R0, RZ, R13, R0 ;  /* 0x0000000dff009219 */ /* 0x000fe40000011600 */
[----:B------:R-:W-:Y:S01]  /*5200*/  LOP3.LUT P0, RZ, R66, 0x1b0, RZ, 0xc0, !PT ;  /* 0x000001b042ff7812 */ /* 0x000fe2000780c0ff */
[----:B------:R-:W-:Y:S01]  /*5210*/  USHF.L.U32 UR42, UR42, 0x6, URZ ;  /* 0x000000062a2a7899 */ /* 0x000fe200080006ff */
[----:B------:R-:W-:Y:S01]  /*5220*/  @!P1 SEL R3, R31, R0, !P2 ;  /* 0x000000001f039207 */ /* 0x000fe20005000000 */
[----:B------:R-:W-:Y:S01]  /*5230*/  USHF.L.U32 UR41, UR41, 0x7, URZ ;  /* 0x0000000729297899 */ /* 0x000fe200080006ff */
[----:B------:R-:W-:Y:S03]  /*5240*/  @P4 SHF.R.U32.HI R67, RZ, 0x10, R17 ;  /* 0x00000010ff434819 */ /* 0x000fe60000011611 */
[----:B------:R-:W-:Y:S02]  /*5250*/  @!P1 IMAD.IADD R0, R2, 0x1, -R3 ;  /* 0x0000000102009824 */ /* 0x000fe400078e0a03 */
[----:B------:R-:W-:Y:S02]  /*5260*/  @!P1 IMAD.IADD R2, R3, 0x1, -R2 ;  /* 0x0000000103029824 */ /* 0x000fe400078e0a02 */
[----:B------:R-:W-:Y:S02]  /*5270*/  @!P1 IMAD R31, R0, R9, R31 ;  /* 0x00000009001f9224 */ /* 0x000fe400078e021f */
[----:B------:R-:W-:Y:S01]  /*5280*/  @!P1 IMAD R29, R2, R10, R29 ;  /* 0x0000000a021d9224 */ /* 0x000fe200078e021d */
[----:B------:R-:W-:Y:S06]  /*5290*/  @!P0 BRA `(.L_x_86) ;  /* 0x00000000007c8947 */ /* 0x000fec0003800000 */
[----:B------:R-:W1:Y:S01]  /*52a0*/  LDCU.64 UR8, c[0x4][0x80] ;  /* 0x01001000ff0877ac */ /* 0x000e620008000a00 */
[----:B------:R-:W-:Y:S01]  /*52b0*/  MOV R2, 0x0 ;  /* 0x0000000000027802 */ /* 0x000fe20000000f00 */
[----:B------:R-:W-:Y:S02]  /*52c0*/  HFMA2 R12, -RZ, RZ, 0, 5.9604644775390625e-08 ;  /* 0x00000001ff0c7431 */ /* 0x000fe400000001ff */
[----:B------:R-:W-:Y:S01]  /*52d0*/  IMAD.MOV.U32 R8, RZ, RZ, 0x70 ;  /* 0x00000070ff087424 */ /* 0x000fe200078e00ff */
[----:B------:R2:W3:Y:S01]  /*52e0*/  LDC.64 R14, c[0x4][R2] ;  /* 0x01000000020e7b82 */ /* 0x0004e20000000a00 */
[----:B------:R-:W4:Y:S01]  /*52f0*/  LDCU.64 UR6, c[0x4][0x88] ;  /* 0x01001100ff0677ac */ /* 0x000f220008000a00 */
[----:B------:R-:W-:Y:S01]  /*5300*/  IMAD.MOV.U32 R13, RZ, RZ, RZ ;  /* 0x000000ffff0d7224 */ /* 0x000fe200078e00ff */
[----:B------:R-:W2:Y:S01]  /*5310*/  LDCU.64 UR4, c[0x4][0x8] ;  /* 0x01000100ff0477ac */ /* 0x000ea20008000a00 */
[----:B-1----:R-:W-:Y:S01]  /*5320*/  MOV R5, UR9 ;  /* 0x0000000900057c02 */ /* 0x002fe20008000f00 */
[----:B------:R-:W-:Y:S01]  /*5330*/  IMAD.U32 R4, RZ, RZ, UR8 ;  /* 0x00000008ff047e24 */ /* 0x000fe2000f8e00ff */
[----:B----4-:R-:W-:Y:S01]  /*5340*/  MOV R7, UR7 ;  /* 0x0000000700077c02 */ /* 0x010fe20008000f00 */
[----:B------:R-:W-:Y:S01]  /*5350*/  IMAD.U32 R6, RZ, RZ, UR6 ;  /* 0x00000006ff067e24 */ /* 0x000fe2000f8e00ff */
[----:B--2---:R-:W-:Y:S01]  /*5360*/  MOV R11, UR5 ;  /* 0x00000005000b7c02 */ /* 0x004fe20008000f00 */
[----:B------:R-:W-:Y:S02]  /*5370*/  IMAD.U32 R10, RZ, RZ, UR4 ;  /* 0x00000004ff0a7e24 */ /* 0x000fe4000f8e00ff */
[----:B------:R-:W-:Y:S07]  /*5380*/  LEPC R20, `(.L_x_87) ;  /* 0x000000001014794e */ /* 0x000fee0000000000 */
[----:B---3-5:R-:W-:Y:S05]  /*5390*/  CALL.ABS.NOINC R14 ;  /* 0x000000000e007343 */ /* 0x028fea0003c00000 */
.L_x_87:
[----:B------:R-:W1:Y:S01]  /*53a0*/  LDCU.64 UR8, c[0x4][0x80] ;  /* 0x01001000ff0877ac */ /* 0x000e620008000a00 */
[----:B------:R-:W2:Y:S01]  /*53b0*/  LDC.64 R2, c[0x4][R2] ;  /* 0x0100000002027b82 */ /* 0x000ea20000000a00 */
[----:B------:R-:W-:Y:S02]  /*53c0*/  HFMA2 R12, -RZ, RZ, 0, 5.9604644775390625e-08 ;  /* 0x00000001ff0c7431 */ /* 0x000fe400000001ff */
[----:B------:R-:W-:Y:S02]  /*53d0*/  IMAD.MOV.U32 R8, RZ, RZ, 0x70 ;  /* 0x00000070ff087424 */ /* 0x000fe400078e00ff */
[----:B------:R-:W-:Y:S01]  /*53e0*/  IMAD.MOV.U32 R13, RZ, RZ, RZ ;  /* 0x000000ffff0d7224 */ /* 0x000fe200078e00ff */
[----:B------:R-:W3:Y:S01]  /*53f0*/  LDCU.64 UR6, c[0x4][0x88] ;  /* 0x01001100ff0677ac */ /* 0x000ee20008000a00 */
[----:B------:R-:W4:Y:S01]  /*5400*/  LDCU.64 UR4, c[0x4][0x8] ;  /* 0x01000100ff0477ac */ /* 0x000f220008000a00 */
[----:B-1----:R-:W-:Y:S02]  /*5410*/  MOV R4, UR8 ;  /* 0x0000000800047c02 */ /* 0x002fe40008000f00 */
[----:B------:R-:W-:Y:S02]  /*5420*/  MOV R5, UR9 ;  /* 0x0000000900057c02 */ /* 0x000fe40008000f00 */
[----:B---3--:R-:W-:Y:S01]  /*5430*/  MOV R7, UR7 ;  /* 0x0000000700077c02 */ /* 0x008fe20008000f00 */
[----:B------:R-:W-:Y:S01]  /*5440*/  IMAD.U32 R6, RZ, RZ, UR6 ;  /* 0x00000006ff067e24 */ /* 0x000fe2000f8e00ff */
[----:B----4-:R-:W-:Y:S01]  /*5450*/  MOV R11, UR5 ;  /* 0x00000005000b7c02 */ /* 0x010fe20008000f00 */
[----:B------:R-:W-:Y:S02]  /*5460*/  IMAD.U32 R10, RZ, RZ, UR4 ;  /* 0x00000004ff0a7e24 */ /* 0x000fe4000f8e00ff */
[----:B------:R-:W-:Y:S07]  /*5470*/  LEPC R20, `(.L_x_86) ;  /* 0x000000001014794e */ /* 0x000fee0000000000 */
[----:B--2---:R-:W-:Y:S05]  /*5480*/  CALL.ABS.NOINC R2 ;  /* 0x0000000002007343 */ /* 0x004fea0003c00000 */
.L_x_86:
[----:B------:R-:W-:Y:S05]  /*5490*/  BSYNC.RECONVERGENT B6 ;  /* 0x0000000000067941 */ /* 0x000fea0003800200 */
.L_x_85:
[----:B------:R-:W-:Y:S01]  /*54a0*/  ISETP.NE.U32.AND P4, PT, R54, RZ, PT ;  /* 0x000000ff3600720c */ /* 0x000fe20003f85070 */
[----:B------:R-:W-:Y:S01]  /*54b0*/  UISETP.NE.AND UP2, UPT, UR50, URZ, UPT ;  /* 0x000000ff3200728c */ /* 0x000fe2000bf45270 */
[----:B------:R-:W-:Y:S01]  /*54c0*/  ISETP.NE.U32.AND P2, PT, RZ, UR38, PT ;  /* 0x00000026ff007c0c */ /* 0x000fe2000bf45070 */
[----:B------:R-:W-:Y:S01]  /*54d0*/  UISETP.NE.U32.AND UP1, UPT, UR44, URZ, UPT ;  /* 0x000000ff2c00728c */ /* 0x000fe2000bf25070 */
[----:B------:R-:W-:Y:S01]  /*54e0*/  ISETP.NE.AND.EX P4, PT, R55, RZ, PT, P4 ;  /* 0x000000ff3700720c */ /* 0x000fe20003f85340 */
[----:B------:R-:W-:Y:S01]  /*54f0*/  UPLOP3.LUT UP0, UPT, UPT, UPT, UPT, 0x40, 0x4 ;  /* 0x000000000004789c */ /* 0x000fe20003f0e870 */
[----:B------:R-:W-:Y:S01]  /*5500*/  ISETP.NE.AND.EX P2, PT, RZ, UR39, PT, P2 ;  /* 0x00000027ff007c0c */ /* 0x000fe2000bf45320 */
[----:B------:R-:W-:Y:S01]  /*5510*/  UISETP.NE.AND.EX UP1, UPT, UR45, URZ, UPT, UP1 ;  /* 0x000000ff2d00728c */ /* 0x000fe2000bf25310 */
[----:B------:R-:W-:Y:S04]  /*5520*/  PLOP3.LUT P1, PT, PT, PT, UP2, 0x80, 0x8 ;  /* 0x000000000008781c */ /* 0x000fe80003f2f028 */
[----:B------:R-:W-:Y:S06]  /*5530*/  @UP2 UPLOP3.LUT UP0, UPT, UPT, UPT, UP1, 0x80, 0x8 ;  /* 0x000000000008289c */ /* 0x000fec0003f0f010 */
[----:B------:R-:W-:Y:S01]  /*5540*/  PLOP3.LUT P0, PT, PT, PT, UP0, 0x80, 0x8 ;  /* 0x000000000008781c */ /* 0x000fe20003f0f008 */
[----:B------:R-:W-:Y:S01]  /*5550*/  @!UPT UIADD3 URZ, UPT, UPT, URZ, URZ, URZ ;  /* 0x000000fffffff290 */ /* 0x000fe2000fffe0ff */
[----:B------:R-:W-:Y:S11]  /*5560*/  BRA.U !UP1, `(.L_x_88) ;  /* 0x0000000109387547 */ /* 0x000ff6000b800000 */
[----:B------:R-:W-:Y:S01]  /*5570*/  UISETP.NE.U32.AND UP0, UPT, UR38, URZ, UPT ;  /* 0x000000ff2600728c */ /* 0x000fe2000bf05070 */
[----:B------:R-:W-:Y:S02]  /*5580*/  HFMA2 R0, -RZ, RZ, 0, 5.9604644775390625e-08 ;  /* 0x00000001ff007431 */ /* 0x000fe400000001ff */
[----:B------:R-:W-:Y:S01]  /*5590*/  IMAD.MOV.U32 R59, RZ, RZ, 0x1 ;  /* 0x00000001ff3b7424 */ /* 0x000fe200078e00ff */
[----:B------:R-:W-:Y:S06]  /*55a0*/  UISETP.NE.AND.EX UP0, UPT, UR39, URZ, UPT, UP0 ;  /* 0x000000ff2700728c */ /* 0x000fec000bf05300 */
[----:B------:R-:W-:Y:S05]  /*55b0*/  PLOP3.LUT P3, PT, PT, PT, UP0, 0x80, 0x8 ;  /* 0x000000000008781c */ /* 0x000fea0003f6f008 */
[----:B------:R-:W1:Y:S01]  /*55c0*/  @UP0 LDCU.64 UR6, c[0x0][0x888] ;  /* 0x00011100ff0607ac */ /* 0x000e620008000a00 */
[----:B------:R-:W-:Y:S07]  /*55d0*/  @UP0 UIMAD UR4, UR36, UR44, URZ ;  /* 0x0000002c240402a4 */ /* 0x000fee000f8e02ff */
[----:B------:R-:W-:Y:S01]  /*55e0*/  @!P3 PRMT R59, R0, 0x7610, R59 ;  /* 0x00007610003bb816 */ /* 0x000fe2000000003b */
[----:B-1----:R-:W-:Y:S03]  /*55f0*/  @UP0 UIMAD.WIDE UR6, UR4, 0x4, UR6 ;  /* 0x00000004040608a5 */ /* 0x002fe6000f8e0206 */
[----:B------:R-:W1:Y:S03]  /*5600*/  @!UP0 LDCU UR4, c[0x0][0x880] ;  /* 0x00011000ff0487ac */ /* 0x000e660008000800 */
[----:B------:R-:W-:Y:S01]  /*5610*/  IMAD.U32 R2, RZ, RZ, UR6 ;  /* 0x00000006ff027e24 */ /* 0x000fe2000f8e00ff */
[----:B------:R-:W-:Y:S05]  /*5620*/  MOV R3, UR7 ;  /* 0x0000000700037c02 */ /* 0x000fea0008000f00 */
[----:B-----5:R2:W5:Y:S02]  /*5630*/  @P3 LDG.E R35, desc[UR46][R2.64] ;  /* 0x0000002e02233981 */ /* 0x020564000c1e1900 */
[----:B-12---:R-:W-:Y:S02]  /*5640*/  @!P3 IMAD.U32 R35, RZ, RZ, UR4 ;  /* 0x00000004ff23be24 */ /* 0x006fe4000f8e00ff */
.L_x_88:
[----:B------:R-:W-:Y:S05]  /*5650*/  @!P4 BRA `(.L_x_89) ;  /* 0x000000000020c947 */ /* 0x000fea0003800000 */
[----:B------:R-:W-:Y:S04]  /*5660*/  ISETP.NE.U32.AND P3, PT, R52, RZ, PT ;  /* 0x000000ff3400720c */ /* 0x000fe80003f65070 */
[----:B------:R-:W-:Y:S11]  /*5670*/  ISETP.NE.AND.EX P3, PT, R53, RZ, PT, P3 ;  /* 0x000000ff3500720c */ /* 0x000ff60003f65330 */
[----:B------:R-:W-:Y:S02]  /*5680*/  @!UPT UIADD3 URZ, UPT, UPT, URZ, URZ, URZ ;  /* 0x000000fffffff290 */ /* 0x000fe4000fffe0ff */
[----:B------:R-:W1:Y:S01]  /*5690*/  @P3 LDC.64 R2, c[0x0][0x8a8] ;  /* 0x00022a00ff023b82 */ /* 0x000e620000000a00 */
[----:B------:R-:W-:Y:S04]  /*56a0*/  @P3 IMAD R0, R54, UR36, RZ ;  /* 0x0000002436003c24 */ /* 0x000fe8000f8e02ff */
[----:B-1----:R-:W-:Y:S05]  /*56b0*/  @P3 IMAD.WIDE R2, R0, 0x4, R2 ;  /* 0x0000000400023825 */ /* 0x002fea00078e0202 */
[----:B-----5:R1:W5:Y:S02]  /*56c0*/  @P3 LDG.E R33, desc[UR46][R2.64] ;  /* 0x0000002e02213981 */ /* 0x020364000c1e1900 */
[----:B-1----:R-:W2:Y:S02]  /*56d0*/  @!P3 LDC R33, c[0x0][0x8a0] ;  /* 0x00022800ff21bb82 */ /* 0x002ea40000000800 */
.L_x_89:
[----:B-----5:R-:W-:Y:S01]  /*56e0*/  FSETP.NEU.AND P3, PT, R35, RZ, PT ;  /* 0x000000ff2300720b */ /* 0x020fe20003f6d000 */
[----:B------:R-:W-:Y:S01]  /*56f0*/  IMAD.SHL.U32 R80, R64, 0x2, RZ ;  /* 0x0000000240507824 */ /* 0x000fe200078e00ff */
[----:B------:R-:W-:Y:S01]  /*5700*/  SEL R7, RZ, 0xffffffff, P2 ;  /* 0xffffffffff077807 */ /* 0x000fe20001000000 */
[----:B------:R-:W-:Y:S01]  /*5710*/  BSSY B1, `(.L_x_90) ;  /* 0x0000036000017945 */ /* 0x000fe20003800000 */
[----:B------:R-:W-:Y:S01]  /*5720*/  @P1 LOP3.LUT P2, RZ, R59, 0xff, RZ, 0xc0, !PT ;  /* 0x000000ff3bff1812 */ /* 0x000fe2000784c0ff */
[----:B------:R-:W-:Y:S01]  /*5730*/  VIADD R78, R80, UR48 ;  /* 0x00000030504e7c36 */ /* 0x000fe20008000000 */
[----:B------:R-:W-:Y:S01]  /*5740*/  @P1 SEL R2, RZ, 0xffffffff, P3 ;  /* 0xffffffffff021807 */ /* 0x000fe20001800000 */
[----:B------:R-:W-:Y:S01]  /*5750*/  IMAD.MOV.U32 R81, RZ, RZ, 0x1 ;  /* 0x00000001ff517424 */ /* 0x000fe200078e00ff */
[----:B------:R-:W-:Y:S01]  /*5760*/  LOP3.LUT R70, R70, 0x1, RZ, 0x3c, !PT ;  /* 0x0000000146467812 */ /* 0x000fe200078e3cff */
[----:B------:R-:W-:Y:S01]  /*5770*/  IMAD.MOV.U32 R39, RZ, RZ, RZ ;  /* 0x000000ffff277224 */ /* 0x000fe200078e00ff */
[----:B------:R-:W-:Y:S02]  /*5780*/  @P0 SEL R2, R7, R2, !P2 ;  /* 0x0000000207020207 */ /* 0x000fe40005000000 */
[----:B------:R-:W-:Y:S02]  /*5790*/  CS2R R50, SRZ ;  /* 0x0000000000327805 */ /* 0x000fe4000001ff00 */
[----:B------:R-:W-:Y:S02]  /*57a0*/  LEA R79, R30, UR48, 0x3 ;  /* 0x000000301e4f7c11 */ /* 0x000fe4000f8e18ff */
[----:B------:R-:W-:Y:S02]  /*57b0*/  CS2R R48, SRZ ;  /* 0x0000000000307805 */ /* 0x000fe4000001ff00 */
[----:B------:R-:W-:Y:S02]  /*57c0*/  @P1 LOP3.LUT R2, R2, 0x1, RZ, 0xc0, !PT ;  /* 0x0000000102021812 */ /* 0x000fe400078ec0ff */
[----:B------:R-:W-:Y:S02]  /*57d0*/  CS2R R42, SRZ ;  /* 0x00000000002a7805 */ /* 0x000fe4000001ff00 */
[----:B------:R-:W-:Y:S02]  /*57e0*/  SHF.L.U32 R0, R69, 0x1f, RZ ;  /* 0x0000001f45007819 */ /* 0x000fe400000006ff */
[----:B------:R-:W-:Y:S02]  /*57f0*/  CS2R R40, SRZ ;  /* 0x0000000000287805 */ /* 0x000fe4000001ff00 */
[----:B------:R-:W-:Y:S01]  /*5800*/  ISETP.NE.U32.OR P5, PT, R2, 0x1, !P1 ;  /* 0x000000010200780c */ /* 0x000fe20004fa5470 */
[----:B------:R-:W-:Y:S01]  /*5810*/  IMAD.IADD R77, R71, 0x1, R78 ;  /* 0x00000001474d7824 */ /* 0x000fe200078e024e */
[----:B------:R-:W-:Y:S02]  /*5820*/  PLOP3.LUT P2, PT, PT, PT, UP1, 0x80, 0x8 ;  /* 0x000000000008781c */ /* 0x000fe40003f4f018 */
[----:B------:R-:W-:Y:S02]  /*5830*/  LEA.HI R5, R30, R30, RZ, 0x1 ;  /* 0x0000001e1e057211 */ /* 0x000fe400078f08ff */
[----:B------:R-:W-:Y:S02]  /*5840*/  LOP3.LUT P4, R74, R59, 0xff, RZ, 0xc0, !PT ;  /* 0x000000ff3b4a7812 */ /* 0x000fe4000788c0ff */
[----:B------:R-:W-:Y:S01]  /*5850*/  SEL R2, RZ, 0xffffffff, P3 ;  /* 0xffffffffff027807 */ /* 0x000fe20001800000 */
[C---:B------:R-:W-:Y:S01]  /*5860*/  IMAD.SHL.U32 R3, R5.reuse, 0x40, RZ ;  /* 0x0000004005037824 */ /* 0x040fe200078e00ff */
[----:B------:R-:W-:Y:S02]  /*5870*/  LOP3.LUT R5, R5, 0xffe, RZ, 0xc0, !PT ;  /* 0x00000ffe05057812 */ /* 0x000fe400078ec0ff */
[----:B------:R-:W-:Y:S02]  /*5880*/  P2R R76, PR, RZ, 0x20 ;  /* 0x00000020ff4c7803 */ /* 0x000fe40000000000 */
[----:B------:R-:W-:Y:S01]  /*5890*/  @P5 SHF.L.U32 R4, R70, 0x1f, RZ ;  /* 0x0000001f46045819 */ /* 0x000fe200000006ff */
[----:B------:R-:W-:Y:S01]  /*58a0*/  IMAD.IADD R34, R30, 0x1, -R5 ;  /* 0x000000011e227824 */ /* 0x000fe200078e0a05 */
[----:B------:R-:W-:Y:S02]  /*58b0*/  @P2 SEL R2, R7, R2, !P4 ;  /* 0x0000000207022207 */ /* 0x000fe40006000000 */
[----:B------:R-:W1:Y:S01]  /*58c0*/  @P5 SYNCS.PHASECHK.TRANS64.TRYWAIT P1, [UR48+0x40], R4 ;  /* 0x00004004ff0055a7 */ /* 0x000e620008021130 */
[----:B------:R-:W-:Y:S02]  /*58d0*/  LOP3.LUT R3, R3, 0xffffff80, RZ, 0xc0, !PT ;  /* 0xffffff8003037812 */ /* 0x000fe400078ec0ff */
[----:B------:R-:W-:Y:S03]  /*58e0*/  LOP3.LUT R2, R2, 0x1, RZ, 0xc0, !PT ;  /* 0x0000000102027812 */ /* 0x000fe600078ec0ff */
[----:B------:R-:W-:Y:S01]  /*58f0*/  IMAD.IADD R3, R32, 0x1, R3 ;  /* 0x0000000120037824 */ /* 0x000fe200078e0203 */
[----:B------:R-:W-:Y:S03]  /*5900*/  ISETP.NE.U32.AND P2, PT, R2, 0x1, PT ;  /* 0x000000010200780c */ /* 0x000fe60003f45070 */
[----:B------:R-:W-:Y:S01]  /*5910*/  IMAD R34, R34, 0x100000, R3 ;  /* 0x0010000022227824 */ /* 0x000fe200078e0203 */
[----:B------:R-:W-:Y:S01]  /*5920*/  P2R R82, PR, RZ, 0x4 ;  /* 0x00000004ff527803 */ /* 0x000fe20000000000 */
[----:B------:R3:W4:Y:S01]  /*5930*/  SYNCS.PHASECHK.TRANS64.TRYWAIT P0, [R79+URZ+0xb0], R0 ;  /* 0x0000b0004f0075a7 */ /* 0x00072200080011ff */
[----:B-1----:R-:W-:Y:S01]  /*5940*/  @P5 SEL R81, RZ, 0x1, !P1 ;  /* 0x00000001ff515807 */ /* 0x002fe20004800000 */
[----:B---3--:R-:W-:Y:S06]  /*5950*/  @!P5 BRA `(.L_x_91) ;  /* 0x000000000044d947 */ /* 0x008fec0003800000 */
[----:B------:R-:W-:Y:S01]  /*5960*/  IMAD.MOV.U32 R50, RZ, RZ, RZ ;  /* 0x000000ffff327224 */ /* 0x000fe200078e00ff */
[----:B------:R-:W-:Y:S01]  /*5970*/  ISETP.NE.AND P1, PT, R81, RZ, PT ;  /* 0x000000ff5100720c */ /* 0x000fe20003f25270 */
[----:B------:R-:W-:Y:S01]  /*5980*/  BSSY B0, `(.L_x_92) ;  /* 0x0000008000007945 */ /* 0x000fe20003800000 */
[----:B------:R-:W-:Y:S02]  /*5990*/  CS2R R42, SRZ ;  /* 0x00000000002a7805 */ /* 0x000fe4000001ff00 */
[----:B------:R-:W-:Y:S02]  /*59a0*/  CS2R R40, SRZ ;  /* 0x0000000000287805 */ /* 0x000fe4000001ff00 */
[----:B------:R-:W-:Y:S07]  /*59b0*/  CS2R R48, SRZ ;  /* 0x0000000000307805 */ /* 0x000fee000001ff00 */
[----:B------:R-:W-:Y:S05]  /*59c0*/  @P1 BRA `(.L_x_93) ;  /* 0x00000000000c1947 */ /* 0x000fea0003800000 */
[----:B------:R-:W-:Y:S04]  /*59d0*/  SHF.L.U32 R3, R70, 0x1f, RZ ;  /* 0x0000001f46037819 */ /* 0x000fe800000006ff */
[----:B------:R-:W1:Y:S02]  /*59e0*/  SYNCS.PHASECHK.TRANS64.TRYWAIT P1, [UR48+0x40], R3 ;  /* 0x00004003ff0075a7 */ /* 0x000e640008021130 */
[----:B-1----:R-:W-:Y:S05]  /*59f0*/  @!P1 BRA `(.L_x_94) ;  /* 0x0000002c009c9947 */ /* 0x002fea0003800000 */
.L_x_93:
[----:B------:R-:W-:Y:S05]  /*5a00*/  BSYNC B0 ;  /* 0x0000000000007941 */ /* 0x000fea0003800000 */
.L_x_92:
[----:B------:R-:W-:Y:S01]  /*5a10*/  ISETP.NE.AND P1, PT, R82, RZ, PT ;  /* 0x000000ff5200720c */ /* 0x000fe20003f25270 */
[----:B------:R-:W-:Y:S11]  /*5a20*/  HFMA2 R39, -RZ, RZ, 0, 5.9604644775390625e-08 ;  /* 0x00000001ff277431 */ /* 0x000ff600000001ff */
[----:B------:R-:W-:Y:S01]  /*5a30*/  @!UPT UIADD3 URZ, UPT, UPT, URZ, URZ, URZ ;  /* 0x000000fffffff290 */ /* 0x000fe2000fffe0ff */
[----:B------:R-:W-:Y:S05]  /*5a40*/  @P1 WARPSYNC.ALL ;  /* 0x0000000000001948 */ /* 0x000fea0003800000 */
[----:B------:R3:W1:Y:S04]  /*5a50*/  @P1 LDSM.16.M88.4 R40, [R80+UR48+0x200] ;  /* 0x000200305028183b */ /* 0x0006680008000200 */
[----:B------:R3:W1:Y:S02]  /*5a60*/  @P1 LDSM.16.M88.4 R48, [R77+0x200] ;  /* 0x000200004d30183b */ /* 0x0006640000000200 */
.L_x_91:
[----:B------:R-:W-:Y:S05]  /*5a70*/  BSYNC B1 ;  /* 0x0000000000017941 */ /* 0x000fea0003800000 */
.L_x_90:
[----:B-1----:R-:W-:Y:S04]  /*5a80*/  SHF.R.U32.HI R2, RZ, 0x15, R34 ;  /* 0x00000015ff027819 */ /* 0x002fe80000011622 */
[----:B------:R-:W-:Y:S01]  /*5a90*/  LOP3.LUT P1, RZ, R2, 0x3, R65, 0x48, !PT ;  /* 0x0000000302ff7812 */ /* 0x000fe20007824841 */
[----:B------:R-:W-:Y:S01]  /*5aa0*/  @!UPT UIADD3 URZ, UPT, UPT, URZ, URZ, URZ ;  /* 0x000000fffffff290 */ /* 0x000fe2000fffe0ff */
[----:B----4-:R-:W-:Y:S11]  /*5ab0*/  @P0 BRA `(.L_x_95) ;  /* 0x0000000000080947 */ /* 0x010ff60003800000 */
[----:B------:R-:W1:Y:S02]  /*5ac0*/  SYNCS.PHASECHK.TRANS64.TRYWAIT P0, [R79+URZ+0xb0], R0 ;  /* 0x0000b0004f0075a7 */ /* 0x000e6400080011ff */
[----:B-1----:R-:W-:Y:S05]  /*5ad0*/  @!P0 BRA `(.L_x_96) ;  /* 0x0000002c007c8947 */ /* 0x002fea0003800000 */
.L_x_95:
[----:B------:R-:W-:Y:S05]  /*5ae0*/  @!P1 BRA `(.L_x_97) ;  /* 0x0000000000409947 */ /* 0x000fea0003800000 */
[----:B------:R-:W4:Y:S01]  /*5af0*/  LDCU.64 UR8, c[0x4][0x70] ;  /* 0x01000e00ff0877ac */ /* 0x000f220008000a00 */
[----:B------:R-:W-:Y:S01]  /*5b00*/  MOV R3, 0x0 ;  /* 0x0000000000037802 */ /* 0x000fe20000000f00 */
[----:B------:R-:W-:Y:S02]  /*5b10*/  HFMA2 R12, -RZ, RZ, 0, 5.9604644775390625e-08 ;  /* 0x00000001ff0c7431 */ /* 0x000fe400000001ff */
[----:B------:R-:W-:Y:S02]  /*5b20*/  IMAD.MOV.U32 R8, RZ, RZ, 0x192 ;  /* 0x00000192ff087424 */ /* 0x000fe400078e00ff */
[----:B------:R-:W-:Y:S01]  /*5b30*/  IMAD.MOV.U32 R13, RZ, RZ, RZ ;  /* 0x000000ffff0d7224 */ /* 0x000fe200078e00ff */
[----:B------:R-:W5:Y:S01]  /*5b40*/  LDCU.64 UR6, c[0x4][0x78] ;  /* 0x01000f00ff0677ac */ /* 0x000f620008000a00 */
[----:B------:R-:W1:Y:S01]  /*5b50*/  LDC.64 R2, c[0x4][R3] ;  /* 0x0100000003027b82 */ /* 0x000e620000000a00 */
[----:B------:R-:W2:Y:S01]  /*5b60*/  LDCU.64 UR4, c[0x4][0x10] ;  /* 0x01000200ff0477ac */ /* 0x000ea20008000a00 */
[----:B----4-:R-:W-:Y:S01]  /*5b70*/  MOV R5, UR9 ;  /* 0x0000000900057c02 */ /* 0x010fe20008000f00 */
[----:B------:R-:W-:Y:S01]  /*5b80*/  IMAD.U32 R4, RZ, RZ, UR8 ;  /* 0x00000008ff047e24 */ /* 0x000fe2000f8e00ff */
[----:B-----5:R-:W-:Y:S01]  /*5b90*/  MOV R7, UR7 ;  /* 0x0000000700077c02 */ /* 0x020fe20008000f00 */
[----:B------:R-:W-:Y:S01]  /*5ba0*/  IMAD.U32 R6, RZ, RZ, UR6 ;  /* 0x00000006ff067e24 */ /* 0x000fe2000f8e00ff */
[----:B--2---:R-:W-:Y:S01]  /*5bb0*/  MOV R11, UR5 ;  /* 0x00000005000b7c02 */ /* 0x004fe20008000f00 */
[----:B------:R-:W-:Y:S02]  /*5bc0*/  IMAD.U32 R10, RZ, RZ, UR4 ;  /* 0x00000004ff0a7e24 */ /* 0x000fe4000f8e00ff */
[----:B------:R-:W-:Y:S07]  /*5bd0*/  LEPC R20, `(.L_x_97) ;  /* 0x000000001014794e */ /* 0x000fee0000000000 */
[----:B-1-3--:R-:W-:Y:S05]  /*5be0*/  CALL.ABS.NOINC R2 ;  /* 0x0000000002007343 */ /* 0x00afea0003c00000 */
.L_x_97:
[----:B------:R-:W-:Y:S05]  /*5bf0*/  WARPSYNC.ALL ;  /* 0x0000000000007948 */ /* 0x000fea0003800000 */
[----:B------:R-:W-:Y:S01]  /*5c00*/  R2UR UR4, R34 ;  /* 0x00000000220472ca */ /* 0x000fe200000e0000 */
[--C-:B------:R-:W-:Y:S01]  /*5c10*/  HADD2.F32 R20, -RZ, R40.reuse.H0_H0 ;  /* 0x20000028ff147230 */ /* 0x100fe20000004100 */
[----:B------:R-:W-:Y:S01]  /*5c20*/  ISETP.NE.AND P0, PT, R72, RZ, PT ;  /* 0x000000ff4800720c */ /* 0x000fe20003f05270 */
[----:B------:R-:W-:Y:S01]  /*5c30*/  HADD2.F32 R21, -RZ, R40.H1_H1 ;  /* 0x30000028ff157230 */ /* 0x000fe20000004100 */
[----:B------:R-:W-:Y:S01]  /*5c40*/  BSSY.RECONVERGENT B0, `(.L_x_98) ;  /* 0x000004c000007945 */ /* 0x000fe20003800200 */
[----:B------:R-:W-:Y:S02]  /*5c50*/  HADD2.F32 R36, -RZ, R41.H1_H1 ;  /* 0x30000029ff247230 */ /* 0x000fe40000004100 */
[----:B------:R-:W-:Y:S02]  /*5c60*/  HADD2.F32 R37, -RZ, R43.H0_H0 ;  /* 0x2000002bff257230 */ /* 0x000fe40000004100 */
[----:B------:R-:W-:Y:S04]  /*5c70*/  HADD2.F32 R38, -RZ, R51.H1_H1 ;  /* 0x30000033ff267230 */ /* 0x000fe80000004100 */
[----:B------:R-:W1:Y:S02]  /*5c80*/  LDTM.16dp256bit.x4 R4, tmem[UR4] ;  /* 0x00000004000479ee */ /* 0x000e640008120000 */
[C---:B-12---:R-:W-:Y:S01]  /*5c90*/  FMUL R0, R33.reuse, R4 ;  /* 0x0000000421007220 */ /* 0x046fe20000400000 */
[C---:B------:R-:W-:Y:S01]  /*5ca0*/  FMUL R2, R33.reuse, R5 ;  /* 0x0000000521027220 */ /* 0x040fe20000400000 */
[C---:B------:R-:W-:Y:S01]  /*5cb0*/  FMUL R3, R33.reuse, R6 ;  /* 0x0000000621037220 */ /* 0x040fe20000400000 */
[----:B------:R-:W-:Y:S01]  /*5cc0*/  FMUL R7, R33, R7 ;  /* 0x0000000721077220 */ /* 0x000fe20000400000 */
[C---:B------:R-:W-:Y:S01]  /*5cd0*/  FFMA R0, R35.reuse, R20, R0 ;  /* 0x0000001423007223 */ /* 0x040fe20000000000 */
[----:B------:R-:W-:Y:S02]  /*5ce0*/  HADD2.F32 R20, -RZ, R41.H0_H0 ;  /* 0x20000029ff147230 */ /* 0x000fe40000004100 */
[----:B------:R-:W-:Y:S01]  /*5cf0*/  FFMA R2, R35, R21, R2 ;  /* 0x0000001523027223 */ /* 0x000fe20000000002 */
[--C-:B------:R-:W-:Y:S02]  /*5d00*/  HADD2.F32 R21, -RZ, R42.reuse.H0_H0 ;  /* 0x2000002aff157230 */ /* 0x100fe40000004100 */
[C---:B------:R-:W-:Y:S01]  /*5d10*/  FMUL R4, R33.reuse, R8 ;  /* 0x0000000821047220 */ /* 0x040fe20000400000 */
[----:B------:R-:W-:Y:S01]  /*5d20*/  FMUL R5, R33, R9 ;  /* 0x0000000921057220 */ /* 0x000fe20000400000 */
[C---:B------:R-:W-:Y:S01]  /*5d30*/  FFMA R3, R35.reuse, R20, R3 ;  /* 0x0000001423037223 */ /* 0x040fe20000000003 */
[----:B------:R-:W-:Y:S01]  /*5d40*/  HADD2.F32 R20, -RZ, R42.H1_H1 ;  /* 0x3000002aff147230 */ /* 0x000fe20000004100 */
[----:B------:R-:W-:Y:S01]  /*5d50*/  F2FP.F16.F32.PACK_AB R44, R2, R0 ;  /* 0x00000000022c723e */ /* 0x000fe200000000ff */
[C---:B------:R-:W-:Y:S01]  /*5d60*/  FFMA R7, R35.reuse, R36, R7 ;  /* 0x0000002423077223 */ /* 0x040fe20000000007 */
[----:B------:R-:W-:Y:S01]  /*5d70*/  FFMA R4, R35, R21, R4 ;  /* 0x0000001523047223 */ /* 0x000fe20000000004 */
[----:B------:R-:W-:Y:S01]  /*5d80*/  FMUL R6, R33, R10 ;  /* 0x0000000a21067220 */ /* 0x000fe20000400000 */
[----:B------:R-:W-:Y:S02]  /*5d90*/  HADD2.F32 R36, -RZ, R43.H1_H1 ;  /* 0x3000002bff247230 */ /* 0x000fe40000004100 */
[----:B------:R-:W-:Y:S01]  /*5da0*/  FFMA R5, R35, R20, R5 ;  /* 0x0000001423057223 */ /* 0x000fe20000000005 */
[----:B------:R-:W-:Y:S01]  /*5db0*/  FMUL R11, R33, R11 ;  /* 0x0000000b210b7220 */ /* 0x000fe20000400000 */
[----:B------:R-:W-:Y:S01]  /*5dc0*/  FFMA R6, R35, R37, R6 ;  /* 0x0000002523067223 */ /* 0x000fe20000000006 */
[--C-:B------:R-:W-:Y:S02]  /*5dd0*/  HADD2.F32 R20, -RZ, R48.reuse.H0_H0 ;  /* 0x20000030ff147230 */ /* 0x100fe40000004100 */
[----:B------:R-:W-:Y:S01]  /*5de0*/  FMUL R8, R33, R12 ;  /* 0x0000000c21087220 */ /* 0x000fe20000400000 */
[----:B------:R-:W-:Y:S01]  /*5df0*/  FFMA R11, R35, R36, R11 ;  /* 0x00000024230b7223 */ /* 0x000fe2000000000b */
[----:B------:R-:W-:Y:S02]  /*5e00*/  HADD2.F32 R36, -RZ, R48.H1_H1 ;  /* 0x30000030ff247230 */ /* 0x000fe40000004100 */
[C---:B------:R-:W-:Y:S01]  /*5e10*/  FMUL R9, R33.reuse, R13 ;  /* 0x0000000d21097220 */ /* 0x040fe20000400000 */
[--C-:B------:R-:W-:Y:S02]  /*5e20*/  HADD2.F32 R21, -RZ, R49.reuse.H0_H0 ;  /* 0x20000031ff157230 */ /* 0x100fe40000004100 */
[----:B------:R-:W-:Y:S01]  /*5e30*/  FMUL R10, R33, R14 ;  /* 0x0000000e210a7220 */ /* 0x000fe20000400000 */
[C---:B------:R-:W-:Y:S01]  /*5e40*/  FFMA R8, R35.reuse, R20, R8 ;  /* 0x0000001423087223 */ /* 0x040fe20000000008 */
[C---:B------:R-:W-:Y:S01]  /*5e50*/  FFMA R9, R35.reuse, R36, R9 ;  /* 0x0000002423097223 */ /* 0x040fe20000000009 */
[----:B------:R-:W-:Y:S02]  /*5e60*/  HADD2.F32 R20, -RZ, R49.H1_H1 ;  /* 0x30000031ff147230 */ /* 0x000fe40000004100 */
[----:B------:R-:W-:Y:S01]  /*5e70*/  FFMA R10, R35, R21, R10 ;  /* 0x00000015230a7223 */ /* 0x000fe2000000000a */
[C---:B------:R-:W-:Y:S01]  /*5e80*/  FMUL R15, R33.reuse, R15 ;  /* 0x0000000f210f7220 */ /* 0x040fe20000400000 */
[--C-:B------:R-:W-:Y:S02]  /*5e90*/  HADD2.F32 R21, -RZ, R50.reuse.H0_H0 ;  /* 0x20000032ff157230 */ /* 0x100fe40000004100 */
[C---:B------:R-:W-:Y:S01]  /*5ea0*/  FMUL R12, R33.reuse, R16 ;  /* 0x00000010210c7220 */ /* 0x040fe20000400000 */
[----:B------:R-:W-:Y:S02]  /*5eb0*/  HADD2.F32 R36, -RZ, R50.H1_H1 ;  /* 0x30000032ff247230 */ /* 0x000fe40000004100 */
[C---:B------:R-:W-:Y:S01]  /*5ec0*/  FMUL R13, R33.reuse, R17 ;  /* 0x00000011210d7220 */ /* 0x040fe20000400000 */
[----:B------:R-:W-:Y:S02]  /*5ed0*/  HADD2.F32 R37, -RZ, R51.H0_H0 ;  /* 0x20000033ff257230 */ /* 0x000fe40000004100 */
[----:B------:R-:W-:Y:S01]  /*5ee0*/  FMUL R14, R33, R18 ;  /* 0x00000012210e7220 */ /* 0x000fe20000400000 */
[----:B------:R-:W-:Y:S01]  /*5ef0*/  FFMA R15, R35, R20, R15 ;  /* 0x00000014230f7223 */ /* 0x000fe2000000000f */
[----:B------:R-:W-:Y:S01]  /*5f00*/  FMUL R19, R33, R19 ;  /* 0x0000001321137220 */ /* 0x000fe20000400000 */
[C---:B------:R-:W-:Y:S01]  /*5f10*/  FFMA R12, R35.reuse, R21, R12 ;  /* 0x00000015230c7223 */ /* 0x040fe2000000000c */
[C---:B------:R-:W-:Y:S01]  /*5f20*/  FFMA R13, R35.reuse, R36, R13 ;  /* 0x00000024230d7223 */ /* 0x040fe2000000000d */
[C---:B------:R-:W-:Y:S01]  /*5f30*/  FFMA R14, R35.reuse, R37, R14 ;  /* 0x00000025230e7223 */ /* 0x040fe2000000000e */
[----:B------:R-:W-:Y:S01]  /*5f40*/  FFMA R19, R35, R38, R19 ;  /* 0x0000002623137223 */ /* 0x000fe20000000013 */
[----:B------:R-:W-:Y:S02]  /*5f50*/  F2FP.F16.F32.PACK_AB R45, R7, R3 ;  /* 0x00000003072d723e */ /* 0x000fe400000000ff */
[----:B------:R-:W-:Y:S02]  /*5f60*/  F2FP.F16.F32.PACK_AB R46, R5, R4 ;  /* 0x00000004052e723e */ /* 0x000fe400000000ff */
[----:B------:R-:W-:Y:S02]  /*5f70*/  F2FP.F16.F32.PACK_AB R47, R11, R6 ;  /* 0x000000060b2f723e */ /* 0x000fe400000000ff */
[----:B------:R-:W-:Y:S02]  /*5f80*/  F2FP.F16.F32.PACK_AB R84, R9, R8 ;  /* 0x000000080954723e */ /* 0x000fe400000000ff */
[----:B------:R-:W-:Y:S01]  /*5f90*/  F2FP.F16.F32.PACK_AB R85, R15, R10 ;  /* 0x0000000a0f55723e */ /* 0x000fe200000000ff */
[----:B------:R1:W-:Y:S01]  /*5fa0*/  STSM.16.M88.4 [R78+0x200], R44 ;  /* 0x0002002c4e007844 */ /* 0x0003e20000000200 */
[----:B------:R-:W-:Y:S02]  /*5fb0*/  F2FP.F16.F32.PACK_AB R86, R13, R12 ;  /* 0x0000000c0d56723e */ /* 0x000fe400000000ff */
[----:B------:R-:W-:Y:S05]  /*5fc0*/  F2FP.F16.F32.PACK_AB R87, R19, R14 ;  /* 0x0000000e1357723e */ /* 0x000fea00000000ff */
[----:B------:R1:W-:Y:S01]  /*5fd0*/  STSM.16.M88.4 [R77+0x200], R84 ;  /* 0x000200544d007844 */ /* 0x0003e20000000200 */
[----:B------:R-:W-:Y:S01]  /*5fe0*/  @!PT LDS RZ, [RZ] ;  /* 0x00000000fffff984 */ /* 0x000fe20000000800 */
[----:B------:R-:W-:Y:S01]  /*5ff0*/  @!PT LDS RZ, [RZ] ;  /* 0x00000000fffff984 */ /* 0x000fe20000000800 */
[----:B------:R-:W-:Y:S01]  /*6000*/  @!PT LDS RZ, [RZ] ;  /* 0x00000000fffff984 */ /* 0x000fe20000000800 */
[----:B------:R-:W-:Y:S01]  /*6010*/  @!PT LDS RZ, [RZ] ;  /* 0x00000000fffff984 */ /* 0x000fe20000000800 */
[----:B------:R2:W-:Y:S07]  /*6020*/  MEMBAR.ALL.CTA ;  /* 0x0000000000007992 */ /* 0x0005ee0000008000 */
[----:B--2---:R-:W2:Y:S02]  /*6030*/  FENCE.VIEW.ASYNC.S ;  /* 0x00000000000073c6 */ /* 0x004ea40000000000 */
[----:B--2---:R-:W-:Y:S06]  /*6040*/  BAR.SYNC.DEFER_BLOCKING 0x1, 0x80 ;  /* 0x0042000000007b1d */ /* 0x004fec0000010000 */
[----:B------:R-:W-:Y:S05]  /*6050*/  @P0 BRA `(.L_x_99) ;  /* 0x0000000000280947 */ /* 0x000fea0003800000 */
[----:B------:R-:W-:Y:S02]  /*6060*/  UIADD3 UR4, UPT, UPT, UR48, 0x200, URZ ;  /* 0x0000020030047890 */ /* 0x000fe4000fffe0ff */
[----:B------:R-:W-:Y:S01]  /*6070*/  UIADD3 UR6, UP0, UPT, UR52, 0x680, URZ ;  /* 0x0000068034067890 */ /* 0x000fe2000ff1e0ff */
[----:B------:R-:W-:Y:S03]  /*6080*/  UMOV UR43, UR36 ;  /* 0x00000024002b7c82 */ /* 0x000fe60008000000 */
[----:B------:R-:W-:Y:S01]  /*6090*/  MOV R66, UR4 ;  /* 0x0000000400427c02 */ /* 0x000fe20008000f00 */
[----:B------:R-:W-:Y:S03]  /*60a0*/  UIADD3.X UR7, UPT, UPT, URZ, UR53, URZ, UP0, !UPT ;  /* 0x00000035ff077290 */ /* 0x000fe600087fe4ff */
[----:B------:R-:W-:Y:S11]  /*60b0*/  R2UR UR40, R66 ;  /* 0x00000000422872ca */ /* 0x000ff600000e0000 */
[----:B------:R-:W-:Y:S02]  /*60c0*/  @!UPT UIADD3 URZ, UPT, UPT, URZ, URZ, URZ ;  /* 0x000000fffffff290 */ /* 0x000fe4000fffe0ff */
[----:B------:R2:W-:Y:S01]  /*60d0*/  UTMASTG.3D [UR40], [UR6] ;  /* 0x00000028060073b5 */ /* 0x0005e20008010000 */
[----:B------:R0:W-:Y:S01]  /*60e0*/  UTMACMDFLUSH ;  /* 0x00000000000079b7 */ /* 0x0001e20000000000 */
[----:B--2---:R-:W-:Y:S04]  /*60f0*/  DEPBAR.LE SB0, 0x1 ;  /* 0x000080400000791a */ /* 0x004fe80000000000 */
.L_x_99:
[----:B------:R-:W-:Y:S05]  /*6100*/  BSYNC.RECONVERGENT B0 ;  /* 0x0000000000007941 */ /* 0x000fea0003800200 */
.L_x_98:
[----:B------:R-:W-:Y:S01]  /*6110*/  BAR.SYNC.DEFER_BLOCKING 0x1, 0x80 ;  /* 0x0042000000007b1d */ /* 0x000fe20000010000 */
[----:B------:R-:W-:Y:S01]  /*6120*/  ISETP.NE.AND P1, PT, R76, RZ, PT ;  /* 0x000000ff4c00720c */ /* 0x000fe20003f25270 */
[----:B------:R-:W-:Y:S01]  /*6130*/  UISETP.NE.AND UP0, UPT, UR49, URZ, UPT ;  /* 0x000000ff3100728c */ /* 0x000fe2000bf05270 */
[----:B------:R-:W-:Y:S11]  /*6140*/  LEA R3, R39, UR48, 0x3 ;  /* 0x0000003027037c11 */ /* 0x000ff6000f8e18ff */
[----:B------:R-:W-:Y:S01]  /*6150*/  @P1 SHF.L.U32 R2, R70, 0x1f, RZ ;  /* 0x0000001f46021819 */ /* 0x000fe200000006ff */
[----:B------:R-:W-:Y:S06]  /*6160*/  BRA.U !UP0, `(.L_x_100) ;  /* 0x0000000108247547 */ /* 0x000fec000b800000 */
[----:B------:R-:W-:Y:S01]  /*6170*/  IMAD.U32 R5, RZ, RZ, UR51 ;  /* 0x00000033ff057e24 */ /* 0x000fe2000f8e00ff */
[----:B------:R-:W-:Y:S01]  /*6180*/  MOV R0, UR37 ;  /* 0x0000002500007c02 */ /* 0x000fe20008000f00 */
[----:B------:R-:W-:Y:S03]  /*6190*/  UIADD3 UR51, UPT, UPT, UR51, 0x1, URZ ;  /* 0x0000000133337890 */ /* 0x000fe6000fffe0ff */
[----:B------:R-:W-:Y:S01]  /*61a0*/  @P1 LEA R5, R5, UR48, 0x3 ;  /* 0x0000003005051c11 */ /* 0x000fe2000f8e18ff */
[----:B------:R-:W-:Y:S04]  /*61b0*/  UISETP.NE.AND UP0, UPT, UR51, 0x4, UPT ;  /* 0x000000043300788c */ /* 0x000fe8000bf05270 */
[----:B------:R-:W-:Y:S01]  /*61c0*/  @P1 VIADD R5, R5, 0x60 ;  /* 0x0000006005051836 */ /* 0x000fe20000000000 */
[----:B------:R-:W-:Y:S04]  /*61d0*/  USEL UR51, UR51, URZ, UP0 ;  /* 0x000000ff33337287 */ /* 0x000fe80008000000 */
[----:B------:R-:W-:Y:S04]  /*61e0*/  @P1 PRMT R0, R0, 0x654, R5 ;  /* 0x0000065400001816 */ /* 0x000fe80000000005 */
[----:B------:R2:W-:Y:S04]  /*61f0*/  @P1 SYNCS.ARRIVE.TRANS64.RED.A1T0 RZ, [R0+URZ], RZ ;  /* 0x000000ff00ff19a7 */ /* 0x0005e800081004ff */
.L_x_100:
[----:B------:R-:W4:Y:S01]  /*6200*/  @P1 SYNCS.PHASECHK.TRANS64.TRYWAIT P0, [R3+URZ+0x40], R2 ;  /* 0x00004002030015a7 */ /* 0x000f2200080011ff */
[----:B------:R-:W-:Y:S01]  /*6210*/  BSSY B1, `(.L_x_101) ;  /* 0x0000013000017945 */ /* 0x000fe20003800000 */
[----:B----4-:R-:W-:Y:S03]  /*6220*/  @P1 SEL R81, RZ, 0x1, !P0 ;  /* 0x00000001ff511807 */ /* 0x010fe60004000000 */
[----:B------:R-:W-:Y:S05]  /*6230*/  @!P1 BRA `(.L_x_102) ;  /* 0x0000000000409947 */ /* 0x000fea0003800000 */
[----:B------:R-:W-:Y:S01]  /*6240*/  ISETP.NE.AND P1, PT, R82, RZ, PT ;  /* 0x000000ff5200720c */ /* 0x000fe20003f25270 */
[----:B------:R-:W-:Y:S01]  /*6250*/  BSSY B0, `(.L_x_103) ;  /* 0x0000009000007945 */ /* 0x000fe20003800000 */
[----:B------:R-:W-:Y:S11]  /*6260*/  ISETP.NE.AND P0, PT, R81, RZ, PT ;  /* 0x000000ff5100720c */ /* 0x000ff60003f05270 */
[----:B------:R-:W-:Y:S05]  /*6270*/  @P1 IMAD R4, R39, 0x1000, R80 ;  /* 0x0000100027041824 */ /* 0x000fea00078e0250 */
[----:B------:R-:W-:Y:S05]  /*6280*/  @P1 IADD3 R2, PT, PT, R4, UR48, RZ ;  /* 0x0000003004021c10 */ /* 0x000fea000fffe0ff */
[----:B------:R-:W-:Y:S01]  /*6290*/  @P1 IMAD.IADD R2, R71, 0x1, R2 ;  /* 0x0000000147021824 */ /* 0x000fe200078e0202 */
[----:B------:R-:W-:Y:S06]  /*62a0*/  @P0 BRA `(.L_x_104) ;  /* 0x00000000000c0947 */ /* 0x000fec0003800000 */
[----:B--2---:R-:W-:Y:S04]  /*62b0*/  SHF.L.U32 R0, R70, 0x1f, RZ ;  /* 0x0000001f46007819 */ /* 0x004fe800000006ff */
[----:B------:R-:W2:Y:S02]  /*62c0*/  SYNCS.PHASECHK.TRANS64.TRYWAIT P0, [R3+URZ+0x40], R0 ;  /* 0x00004000030075a7 */ /* 0x000ea400080011ff */
[----:B--2---:R-:W-:Y:S05]  /*62d0*/  @!P0 BRA `(.L_x_105) ;  /* 0x0000002400908947 */ /* 0x004fea0003800000 */
.L_x_104:
[----:B------:R-:W-:Y:S05]  /*62e0*/  BSYNC B0 ;  /* 0x0000000000007941 */ /* 0x000fea0003800000 */
.L_x_103:
[----:B------:R-:W-:Y:S02]  /*62f0*/  ISETP.NE.AND P0, PT, R82, RZ, PT ;  /* 0x000000ff5200720c */ /* 0x000fe40003f05270 */
[----:B------:R-:W-:Y:S11]  /*6300*/  IADD3 R39, PT, PT, R39, 0x1, RZ ;  /* 0x0000000127277810 */ /* 0x000ff60007ffe0ff */
[----:B------:R-:W-:Y:S05]  /*6310*/  @P0 WARPSYNC.ALL ;  /* 0x0000000000000948 */ /* 0x000fea0003800000 */
[----:B------:R4:W1:Y:S04]  /*6320*/  @P0 LDSM.16.M88.4 R40, [R4+UR48+0x200] ;  /* 0x000200300428083b */ /* 0x0008680008000200 */
[----:B------:R4:W1:Y:S02]  /*6330*/  @P0 LDSM.16.M88.4 R48, [R2+0x200] ;  /* 0x000200000230083b */ /* 0x0008640000000200 */
.L_x_102:
[----:B------:R-:W-:Y:S05]  /*6340*/  BSYNC B1 ;  /* 0x0000000000017941 */ /* 0x000fea0003800000 */
.L_x_101:
[----:B--2---:R-:W-:Y:S05]  /*6350*/  VIADD R0, R34, 0x20 ;  /* 0x0000002022007836 */ /* 0x004fea0000000000 */
[----:B------:R-:W-:Y:S04]  /*6360*/  SHF.R.U32.HI R0, RZ, 0x15, R0 ;  /* 0x00000015ff007819 */ /* 0x000fe80000011600 */
[----:B------:R-:W-:Y:S11]  /*6370*/  LOP3.LUT P0, RZ, R0, 0x3, R65, 0x48, !PT ;  /* 0x0000000300ff7812 */ /* 0x000ff60007804841 */
[----:B------:R-:W-:Y:S02]  /*6380*/  @!UPT UIADD3 URZ, UPT, UPT, URZ, URZ, URZ ;  /* 0x000000fffffff290 */ /* 0x000fe4000fffe0ff */
[----:B------:R-:W-:Y:S05]  /*6390*/  @!P0 BRA `(.L_x_106) ;  /* 0x0000000000408947 */ /* 0x000fea0003800000 */
[----:B------:R-:W2:Y:S01]  /*63a0*/  LDCU.64 UR8, c[0x4][0x70] ;  /* 0x01000e00ff0877ac */ /* 0x000ea20008000a00 */
[----:B------:R-:W-:Y:S01]  /*63b0*/  MOV R3, 0x0 ;  /* 0x0000000000037802 */ /* 0x000fe20000000f00 */
[----:B------:R-:W-:Y:S02]  /*63c0*/  HFMA2 R12, -RZ, RZ, 0, 5.9604644775390625e-08 ;  /* 0x00000001ff0c7431 */ /* 0x000fe400000001ff */
[----:B------:R-:W-:Y:S02]  /*63d0*/  IMAD.MOV.U32 R8, RZ, RZ, 0x192 ;  /* 0x00000192ff087424 */ /* 0x000fe400078e00ff */
[----:B------:R-:W-:Y:S01]  /*63e0*/  IMAD.MOV.U32 R13, RZ, RZ, RZ ;  /* 0x000000ffff0d7224 */ /* 0x000fe200078e00ff */
[----:B------:R-:W5:Y:S01]  /*63f0*/  LDCU.64 UR6, c[0x4][0x78] ;  /* 0x01000f00ff0677ac */ /* 0x000f620008000a00 */
[----:B----4-:R-:W4:Y:S01]  /*6400*/  LDC.64 R2, c[0x4][R3] ;  /* 0x0100000003027b82 */ /* 0x010f220000000a00 */
[----:B------:R-:W3:Y:S01]  /*6410*/  LDCU.64 UR4, c[0x4][0x10] ;  /* 0x01000200ff0477ac */ /* 0x000ee20008000a00 */
[----:B--2---:R-:W-:Y:S01]  /*6420*/  MOV R5, UR9 ;  /* 0x0000000900057c02 */ /* 0x004fe20008000f00 */
[----:B------:R-:W-:Y:S01]  /*6430*/  IMAD.U32 R4, RZ, RZ, UR8 ;  /* 0x00000008ff047e24 */ /* 0x000fe2000f8e00ff */
[----:B-----5:R-:W-:Y:S01]  /*6440*/  MOV R7, UR7 ;  /* 0x0000000700077c02 */ /* 0x020fe20008000f00 */
[----:B------:R-:W-:Y:S01]  /*6450*/  IMAD.U32 R6, RZ, RZ, UR6 ;  /* 0x00000006ff067e24 */ /* 0x000fe2000f8e00ff */
[----:B---3--:R-:W-:Y:S01]  /*6460*/  MOV R11, UR5 ;  /* 0x00000005000b7c02 */ /* 0x008fe20008000f00 */
[----:B------:R-:W-:Y:S02]  /*6470*/  IMAD.U32 R10, RZ, RZ, UR4 ;  /* 0x00000004ff0a7e24 */ /* 0x000fe4000f8e00ff */
[----:B------:R-:W-:Y:S07]  /*6480*/  LEPC R20, `(.L_x_106) ;  /* 0x000000001014794e */ /* 0x000fee0000000000 */
[----:B-1--4-:R-:W-:Y:S05]  /*6490*/  CALL.ABS.NOINC R2 ;  /* 0x0000000002007343 */ /* 0x012fea0003c00000 */
.L_x_106:
[----:B------:R-:W-:Y:S01]  /*64a0*/  ISETP.NE.AND P6, PT, R76, RZ, PT ;  /* 0x000000ff4c00720c */ /* 0x000fe20003fc5270 */
[----:B------:R-:W-:Y:S05]  /*64b0*/  WARPSYNC.ALL ;  /* 0x0000000000007948 */ /* 0x000fea0003800000 */
[----:B------:R-:W-:Y:S01]  /*64c0*/  R2UR UR4, R34 ;  /* 0x00000000220472ca */ /* 0x000fe200000e0000 */
[--C-:B-1----:R-:W-:Y:S01]  /*64d0*/  HADD2.F32 R20, -RZ, R40.reuse.H0_H0 ;  /* 0x20000028ff147230 */ /* 0x102fe20000004100 */
[----:B------:R-:W-:Y:S01]  /*64e0*/  ISETP.NE.AND P0, PT, R72, RZ, PT ;  /* 0x000000ff4800720c */ /* 0x000fe20003f05270 */
[----:B------:R-:W-:Y:S01]  /*64f0*/  HADD2.F32 R21, -RZ, R40.H1_H1 ;  /* 0x30000028ff157230 */ /* 0x000fe20000004100 */
[----:B------:R-:W-:Y:S01]  /*6500*/  MOV R38, UR51 ;  /* 0x0000003300267c02 */ /* 0x000fe20008000f00 */
[--C-:B------:R-:W-:Y:S01]  /*6510*/  HADD2.F32 R36, -RZ, R41.reuse.H1_H1 ;  /* 0x30000029ff247230 */ /* 0x100fe20000004100 */
[----:B------:R-:W-:Y:S01]  /*6520*/  MOV R83, UR37 ;  /* 0x0000002500537c02 */ /* 0x000fe20008000f00 */
[----:B------:R-:W-:Y:S01]  /*6530*/  HADD2.F32 R37, -RZ, R48.H0_H0 ;  /* 0x20000030ff257230 */ /* 0x000fe20000004100 */
[----:B------:R-:W-:Y:S01]  /*6540*/  @P6 LEA R38, R38, UR48, 0x3 ;  /* 0x0000003026266c11 */ /* 0x000fe2000f8e18ff */
[----:B------:R-:W-:Y:S01]  /*6550*/  BSSY.RECONVERGENT B0, `(.L_x_107) ;  /* 0x000004d000007945 */ /* 0x000fe20003800200 */
[----:B------:R-:W-:Y:S02]  /*6560*/  @P6 SHF.L.U32 R88, R70, 0x1f, RZ ;  /* 0x0000001f46586819 */ /* 0x000fe400000006ff */
[----:B------:R-:W-:Y:S01]  /*6570*/  @P6 IADD3 R38, PT, PT, R38, 0x60, RZ ;  /* 0x0000006026266810 */ /* 0x000fe20007ffe0ff */
[----:B----4-:R-:W1:Y:S03]  /*6580*/  LDTM.16dp256bit.x4 R4, tmem[UR4+0x20] ;  /* 0x00002004000479ee */ /* 0x010e660008120000 */
[----:B------:R-:W-:Y:S02]  /*6590*/  @P6 PRMT R38, R83, 0x654, R38 ;  /* 0x0000065453266816 */ /* 0x000fe40000000026 */
[----:B------:R-:W-:Y:S01]  /*65a0*/  LEA R83, R39, UR48, 0x3 ;  /* 0x0000003027537c11 */ /* 0x000fe2000f8e18ff */
[C---:B-1----:R-:W-:Y:S01]  /*65b0*/  FMUL R0, R33.reuse, R4 ;  /* 0x0000000421007220 */ /* 0x042fe20000400000 */
[C---:B------:R-:W-:Y:S01]  /*65c0*/  FMUL R2, R33.reuse, R5 ;  /* 0x0000000521027220 */ /* 0x040fe20000400000 */
[C---:B------:R-:W-:Y:S01]  /*65d0*/  FMUL R3, R33.reuse, R6 ;  /* 0x0000000621037220 */ /* 0x040fe20000400000 */
[----:B------:R-:W-:Y:S01]  /*65e0*/  FMUL R7, R33, R7 ;  /* 0x0000000721077220 */ /* 0x000fe20000400000 */
[C---:B------:R-:W-:Y:S01]  /*65f0*/  FFMA R0, R35.reuse, R20, R0 ;  /* 0x0000001423007223 */ /* 0x040fe20000000000 */
[----:B------:R-:W-:Y:S02]  /*6600*/  HADD2.F32 R20, -RZ, R41.H0_H0 ;  /* 0x20000029ff147230 */ /* 0x000fe40000004100 */
[----:B------:R-:W-:Y:S01]  /*6610*/  FFMA R2, R35, R21, R2 ;  /* 0x0000001523027223 */ /* 0x000fe20000000002 */
[C---:B------:R-:W-:Y:S01]  /*6620*/  FMUL R4, R33.reuse, R8 ;  /* 0x0000000821047220 */ /* 0x040fe20000400000 */
[----:B------:R-:W-:Y:S01]  /*6630*/  FMUL R5, R33, R9 ;  /* 0x0000000921057220 */ /* 0x000fe20000400000 */
[--C-:B------:R-:W-:Y:S02]  /*6640*/  HADD2.F32 R21, -RZ, R43.reuse.H0_H0 ;  /* 0x2000002bff157230 */ /* 0x100fe40000004100 */
[C---:B------:R-:W-:Y:S01]  /*6650*/  FFMA R3, R35.reuse, R20, R3 ;  /* 0x0000001423037223 */ /* 0x040fe20000000003 */
[--C-:B------:R-:W-:Y:S01]  /*6660*/  HADD2.F32 R20, -RZ, R42.reuse.H0_H0 ;  /* 0x2000002aff147230 */ /* 0x100fe20000004100 */
[----:B------:R-:W-:Y:S01]  /*6670*/  F2FP.F16.F32.PACK_AB R44, R2, R0 ;  /* 0x00000000022c723e */ /* 0x000fe200000000ff */
[----:B------:R-:W-:Y:S01]  /*6680*/  FFMA R7, R35, R36, R7 ;  /* 0x0000002423077223 */ /* 0x000fe20000000007 */
[----:B------:R-:W-:Y:S01]  /*6690*/  FMUL R6, R33, R10 ;  /* 0x0000000a21067220 */ /* 0x000fe20000400000 */
[----:B------:R-:W-:Y:S02]  /*66a0*/  HADD2.F32 R36, -RZ, R43.H1_H1 ;  /* 0x3000002bff247230 */ /* 0x000fe40000004100 */
[----:B------:R-:W-:Y:S01]  /*66b0*/  FFMA R4, R35, R20, R4 ;  /* 0x0000001423047223 */ /* 0x000fe20000000004 */
[----:B------:R-:W-:Y:S01]  /*66c0*/  HADD2.F32 R20, -RZ, R42.H1_H1 ;  /* 0x3000002aff147230 */ /* 0x000fe20000004100 */
[----:B------:R-:W-:Y:S01]  /*66d0*/  F2FP.F16.F32.PACK_AB R45, R7, R3 ;  /* 0x00000003072d723e */ /* 0x000fe200000000ff */
[C---:B------:R-:W-:Y:S01]  /*66e0*/  FMUL R11, R33.reuse, R11 ;  /* 0x0000000b210b7220 */ /* 0x040fe20000400000 */
[C---:B------:R-:W-:Y:S01]  /*66f0*/  FMUL R8, R33.reuse, R12 ;  /* 0x0000000c21087220 */ /* 0x040fe20000400000 */
[----:B------:R-:W-:Y:S01]  /*6700*/  FMUL R9, R33, R13 ;  /* 0x0000000d21097220 */ /* 0x000fe20000400000 */
[C---:B------:R-:W-:Y:S01]  /*6710*/  FFMA R5, R35.reuse, R20, R5 ;  /* 0x0000001423057223 */ /* 0x040fe20000000005 */
[----:B------:R-:W-:Y:S02]  /*6720*/  HADD2.F32 R20, -RZ, R48.H1_H1 ;  /* 0x30000030ff147230 */ /* 0x000fe40000004100 */
[C---:B------:R-:W-:Y:S01]  /*6730*/  FFMA R6, R35.reuse, R21, R6 ;  /* 0x0000001523067223 */ /* 0x040fe20000000006 */
[C---:B------:R-:W-:Y:S01]  /*6740*/  FFMA R11, R35.reuse, R36, R11 ;  /* 0x00000024230b7223 */ /* 0x040fe2000000000b */
[C---:B------:R-:W-:Y:S01]  /*6750*/  FFMA R8, R35.reuse, R37, R8 ;  /* 0x0000002523087223 */ /* 0x040fe20000000008 */
[--C-:B------:R-:W-:Y:S02]  /*6760*/  HADD2.F32 R21, -RZ, R49.reuse.H0_H0 ;  /* 0x20000031ff157230 */ /* 0x100fe40000004100 */
[----:B------:R-:W-:Y:S01]  /*6770*/  FFMA R9, R35, R20, R9 ;  /* 0x0000001423097223 */ /* 0x000fe20000000009 */
[C---:B------:R-:W-:Y:S01]  /*6780*/  FMUL R10, R33.reuse, R14 ;  /* 0x0000000e210a7220 */ /* 0x040fe20000400000 */
[----:B------:R-:W-:Y:S02]  /*6790*/  HADD2.F32 R20, -RZ, R49.H1_H1 ;  /* 0x30000031ff147230 */ /* 0x000fe40000004100 */
[C---:B------:R-:W-:Y:S01]  /*67a0*/  FMUL R15, R33.reuse, R15 ;  /* 0x0000000f210f7220 */ /* 0x040fe20000400000 */
[----:B------:R-:W-:Y:S01]  /*67b0*/  FMUL R12, R33, R16 ;  /* 0x00000010210c7220 */ /* 0x000fe20000400000 */
[C---:B------:R-:W-:Y:S01]  /*67c0*/  FFMA R10, R35.reuse, R21, R10 ;  /* 0x00000015230a7223 */ /* 0x040fe2000000000a */
[--C-:B------:R-:W-:Y:S02]  /*67d0*/  HADD2.F32 R21, -RZ, R50.reuse.H0_H0 ;  /* 0x20000032ff157230 */ /* 0x100fe40000004100 */
[----:B------:R-:W-:Y:S01]  /*67e0*/  FFMA R15, R35, R20, R15 ;  /* 0x00000014230f7223 */ /* 0x000fe2000000000f */
[----:B------:R-:W-:Y:S02]  /*67f0*/  HADD2.F32 R20, -RZ, R50.H1_H1 ;  /* 0x30000032ff147230 */ /* 0x000fe40000004100 */
[C---:B------:R-:W-:Y:S01]  /*6800*/  FMUL R13, R33.reuse, R17 ;  /* 0x00000011210d7220 */ /* 0x040fe20000400000 */
[--C-:B------:R-:W-:Y:S02]  /*6810*/  HADD2.F32 R37, -RZ, R51.reuse.H0_H0 ;  /* 0x20000033ff257230 */ /* 0x100fe40000004100 */
[C---:B------:R-:W-:Y:S01]  /*6820*/  FMUL R14, R33.reuse, R18 ;  /* 0x00000012210e7220 */ /* 0x040fe20000400000 */
[----:B------:R-:W-:Y:S02]  /*6830*/  HADD2.F32 R36, -RZ, R51.H1_H1 ;  /* 0x30000033ff247230 */ /* 0x000fe40000004100 */
        /* <DEDUP_REMOVED lines=21> */
[----:B------:R-:W-:Y:S02]  /*6990*/  UIADD3 UR8, UP0, UPT, UR52, 0x680, URZ ;  /* 0x0000068034087890 */ /* 0x000fe4000ff1e0ff */
[----:B------:R-:W-:Y:S02]  /*69a0*/  UIADD3 UR5, UPT, UPT, UR41, 0x20, URZ ;  /* 0x0000002029057890 */ /* 0x000fe4000fffe0ff */
[----:B------:R-:W-:Y:S02]  /*69b0*/  UIADD3 UR4, UPT, UPT, UR48, 0x1200, URZ ;  /* 0x0000120030047890 */ /* 0x000fe4000fffe0ff */
[----:B------:R-:W-:Y:S01]  /*69c0*/  UIADD3.X UR9, UPT, UPT, URZ, UR53, URZ, UP0, !UPT ;  /* 0x00000035ff097290 */ /* 0x000fe200087fe4ff */
[----:B------:R-:W-:Y:S01]  /*69d0*/  UMOV UR6, UR42 ;  /* 0x0000002a00067c82 */ /* 0x000fe20008000000 */
[----:B------:R-:W-:Y:S07]  /*69e0*/  UMOV UR7, UR36 ;  /* 0x0000002400077c82 */ /* 0x000fee0008000000 */
[----:B------:R2:W-:Y:S01]  /*69f0*/  UTMASTG.3D [UR4], [UR8] ;  /* 0x00000004080073b5 */ /* 0x0005e20008010000 */
[----:B------:R0:W-:Y:S01]  /*6a00*/  UTMACMDFLUSH ;  /* 0x00000000000079b7 */ /* 0x0001e20000000000 */
[----:B--2---:R-:W-:Y:S04]  /*6a10*/  DEPBAR.LE SB0, 0x1 ;  /* 0x000080400000791a */ /* 0x004fe80000000000 */
.L_x_108:
[----:B------:R-:W-:Y:S05]  /*6a20*/  BSYNC.RECONVERGENT B0 ;  /* 0x0000000000007941 */ /* 0x000fea0003800200 */
.L_x_107:
[----:B------:R-:W-:Y:S01]  /*6a30*/  BAR.SYNC.DEFER_BLOCKING 0x1, 0x80 ;  /* 0x0042000000007b1d */ /* 0x000fe20000010000 */
[----:B------:R-:W-:Y:S04]  /*6a40*/  UIADD3 UR40, UPT, UPT, UR51, 0x1, URZ ;  /* 0x0000000133287890 */ /* 0x000fe8000fffe0ff */
[----:B------:R-:W-:Y:S04]  /*6a50*/  UISETP.NE.AND UP0, UPT, UR40, 0x4, UPT ;  /* 0x000000042800788c */ /* 0x000fe8000bf05270 */
[----:B------:R-:W-:Y:S01]  /*6a60*/  USEL UR40, UR40, URZ, UP0 ;  /* 0x000000ff28287287 */ /* 0x000fe20008000000 */
[----:B------:R2:W-:Y:S01]  /*6a70*/  @P6 SYNCS.ARRIVE.TRANS64.RED.A1T0 RZ, [R38+URZ], RZ ;  /* 0x000000ff26ff69a7 */ /* 0x0005e200081004ff */
[----:B------:R-:W-:Y:S01]  /*6a80*/  BSSY B1, `(.L_x_109) ;  /* 0x0000014000017945 */ /* 0x000fe20003800000 */
[----:B------:R-:W4:Y:S02]  /*6a90*/  @P6 SYNCS.PHASECHK.TRANS64.TRYWAIT P0, [R83+URZ+0x40], R88 ;  /* 0x00004058530065a7 */ /* 0x000f2400080011ff */
[----:B----4-:R-:W-:Y:S01]  /*6aa0*/  @P6 SEL R81, RZ, 0x1, !P0 ;  /* 0x00000001ff516807 */ /* 0x010fe20004000000 */
[----:B--2---:R-:W-:Y:S06]  /*6ab0*/  @!P6 BRA `(.L_x_110) ;  /* 0x000000000040e947 */ /* 0x004fec0003800000 */
[----:B------:R-:W-:Y:S01]  /*6ac0*/  ISETP.NE.AND P1, PT, R82, RZ, PT ;  /* 0x000000ff5200720c */ /* 0x000fe20003f25270 */
[----:B------:R-:W-:Y:S01]  /*6ad0*/  BSSY B0, `(.L_x_111) ;  /* 0x0000009000007945 */ /* 0x000fe20003800000 */
[----:B------:R-:W-:Y:S11]  /*6ae0*/  ISETP.NE.AND P0, PT, R81, RZ, PT ;  /* 0x000000ff5100720c */ /* 0x000ff60003f05270 */
[----:B------:R-:W-:Y:S05]  /*6af0*/  @P1 IMAD R2, R39, 0x1000, R80 ;  /* 0x0000100027021824 */ /* 0x000fea00078e0250 */
[----:B------:R-:W-:Y:S05]  /*6b00*/  @P1 IADD3 R0, PT, PT, R2, UR48, RZ ;  /* 0x0000003002001c10 */ /* 0x000fea000fffe0ff */
[----:B------:R-:W-:Y:S01]  /*6b10*/  @P1 IMAD.IADD R0, R71, 0x1, R0 ;  /* 0x0000000147001824 */ /* 0x000fe200078e0200 */
[----:B------:R-:W-:Y:S06]  /*6b20*/  @P0 BRA `(.L_x_112) ;  /* 0x00000000000c0947 */ /* 0x000fec0003800000 */
[----:B------:R-:W-:Y:S04]  /*6b30*/  SHF.L.U32 R4, R70, 0x1f, RZ ;  /* 0x0000001f46047819 */ /* 0x000fe800000006ff */
[----:B------:R-:W2:Y:S02]  /*6b40*/  SYNCS.PHASECHK.TRANS64.TRYWAIT P0, [R83+URZ+0x40], R4 ;  /* 0x00004004530075a7 */ /* 0x000ea400080011ff */
[----:B--2---:R-:W-:Y:S05]  /*6b50*/  @!P0 BRA `(.L_x_113) ;  /* 0x0000001c00848947 */ /* 0x004fea0003800000 */
.L_x_112:
[----:B------:R-:W-:Y:S05]  /*6b60*/  BSYNC B0 ;  /* 0x0000000000007941 */ /* 0x000fea0003800000 */
.L_x_111:
[----:B------:R-:W-:Y:S02]  /*6b70*/  ISETP.NE.AND P0, PT, R82, RZ, PT ;  /* 0x000000ff5200720c */ /* 0x000fe40003f05270 */
[----:B------:R-:W-:Y:S11]  /*6b80*/  IADD3 R39, PT, PT, R39, 0x1, RZ ;  /* 0x0000000127277810 */ /* 0x000ff60007ffe0ff */
[----:B------:R-:W-:Y:S05]  /*6b90*/  @P0 WARPSYNC.ALL ;  /* 0x0000000000000948 */ /* 0x000fea0003800000 */
[----:B------:R4:W1:Y:S04]  /*6ba0*/  @P0 LDSM.16.M88.4 R40, [R2+UR48+0x200] ;  /* 0x000200300228083b */ /* 0x0008680008000200 */
[----:B------:R4:W1:Y:S02]  /*6bb0*/  @P0 LDSM.16.M88.4 R48, [R0+0x200] ;  /* 0x000200000030083b */ /* 0x0008640000000200 */
.L_x_110:
[----:B------:R-:W-:Y:S05]  /*6bc0*/  BSYNC B1 ;  /* 0x0000000000017941 */ /* 0x000fea0003800000 */
.L_x_109:
[----:B----4-:R-:W-:Y:S05]  /*6bd0*/  VIADD R0, R34, 0x40 ;  /* 0x0000004022007836 */ /* 0x010fea0000000000 */
[----:B------:R-:W-:Y:S04]  /*6be0*/  SHF.R.U32.HI R0, RZ, 0x15, R0 ;  /* 0x00000015ff007819 */ /* 0x000fe80000011600 */
[----:B------:R-:W-:Y:S11]  /*6bf0*/  LOP3.LUT P0, RZ, R0, 0x3, R65, 0x48, !PT ;  /* 0x0000000300ff7812 */ /* 0x000ff60007804841 */
[----:B------:R-:W-:Y:S02]  /*6c00*/  @!UPT UIADD3 URZ, UPT, UPT, URZ, URZ, URZ ;  /* 0x000000fffffff290 */ /* 0x000fe4000fffe0ff */
        /* <DEDUP_REMOVED lines=8> */
[----:B------:R-:W3:Y:S01]  /*6c90*/  LDCU.64 UR4, c[0x4][0x10] ;  /* 0x01000200ff0477ac */ /* 0x000ee20008000a00 */
[----:B----4-:R-:W-:Y:S01]  /*6ca0*/  MOV R5, UR9 ;  /* 0x0000000900057c02 */ /* 0x010fe20008000f00 */
[----:B--2---:R-:W-:Y:S01]  /*6cb0*/  IMAD.U32 R4, RZ, RZ, UR8 ;  /* 0x00000008ff047e24 */ /* 0x004fe2000f8e00ff */
[----:B-----5:R-:W-:Y:S01]  /*6cc0*/  MOV R7, UR7 ;  /* 0x0000000700077c02 */ /* 0x020fe20008000f00 */
[----:B------:R-:W-:Y:S01]  /*6cd0*/  IMAD.U32 R6, RZ, RZ, UR6 ;  /* 0x00000006ff067e24 */ /* 0x000fe2000f8e00ff */
[----:B---3--:R-:W-:Y:S01]  /*6ce0*/  MOV R11, UR5 ;  /* 0x00000005000b7c02 */ /* 0x008fe20008000f00 */
[----:B------:R-:W-:Y:S02]  /*6cf0*/  IMAD.U32 R10, RZ, RZ, UR4 ;  /* 0x00000004ff0a7e24 */ /* 0x000fe4000f8e00ff */
[----:B------:R-:W-:Y:S07]  /*6d00*/  LEPC R20, `(.L_x_114) ;  /* 0x000000001014794e */ /* 0x000fee0000000000 */
[----:B-1----:R-:W-:Y:S05]  /*6d10*/  CALL.ABS.NOINC R2 ;  /* 0x0000000002007343 */ /* 0x002fea0003c00000 */
.L_x_114:
        /* <DEDUP_REMOVED lines=8> */
[----:B--2---:R-:W-:Y:S01]  /*6da0*/  MOV R83, UR37 ;  /* 0x0000002500537c02 */ /* 0x004fe20008000f00 */
[----:B------:R-:W-:Y:S01]  /*6db0*/  HADD2.F32 R37, -RZ, R48.H0_H0 ;  /* 0x20000030ff257230 */ /* 0x000fe20000004100 */
[----:B------:R-:W-:Y:S01]  /*6dc0*/  @P6 LEA R38, R38, UR48, 0x3 ;  /* 0x0000003026266c11 */ /* 0x000fe2000f8e18ff */
[----:B------:R-:W-:Y:S01]  /*6dd0*/  BSSY.RECONVERGENT B0, `(.L_x_115) ;  /* 0x000004d000007945 */ /* 0x000fe20003800200 */
[----:B------:R-:W-:Y:S02]  /*6de0*/  LEA R88, R39, UR48, 0x3 ;  /* 0x0000003027587c11 */ /* 0x000fe4000f8e18ff */
[----:B------:R-:W-:Y:S01]  /*6df0*/  @P6 IADD3 R38, PT, PT, R38, 0x60, RZ ;  /* 0x0000006026266810 */ /* 0x000fe20007ffe0ff */
[----:B------:R-:W1:Y:S03]  /*6e00*/  LDTM.16dp256bit.x4 R4, tmem[UR4+0x40] ;  /* 0x00004004000479ee */ /* 0x000e660008120000 */
[----:B------:R-:W-:Y:S02]  /*6e10*/  @P6 PRMT R38, R83, 0x654, R38 ;  /* 0x0000065453266816 */ /* 0x000fe40000000026 */
[----:B------:R-:W-:Y:S01]  /*6e20*/  @P6 SHF.L.U32 R83, R70, 0x1f, RZ ;  /* 0x0000001f46536819 */ /* 0x000fe200000006ff */
        /* <DEDUP_REMOVED lines=71> */
.L_x_116:
[----:B------:R-:W-:Y:S05]  /*72a0*/  BSYNC.RECONVERGENT B0 ;  /* 0x0000000000007941 */ /* 0x000fea0003800200 */
.L_x_115:
        /* <DEDUP_REMOVED lines=19> */
.L_x_120:
[----:B------:R-:W-:Y:S05]  /*73e0*/  BSYNC B0 ;  /* 0x0000000000007941 */ /* 0x000fea0003800000 */
.L_x_119:
[----:B------:R-:W-:Y:S11]  /*73f0*/  ISETP.NE.AND P0, PT, R82, RZ, PT ;  /* 0x000000ff5200720c */ /* 0x000ff60003f05270 */
[----:B------:R-:W-:Y:S02]  /*7400*/  @!UPT UIADD3 URZ, UPT, UPT, URZ, URZ, URZ ;  /* 0x000000fffffff290 */ /* 0x000fe4000fffe0ff */
[----:B------:R-:W-:Y:S05]  /*7410*/  @P0 WARPSYNC.ALL ;  /* 0x0000000000000948 */ /* 0x000fea0003800000 */
[----:B------:R4:W1:Y:S04]  /*7420*/  @P0 LDSM.16.M88.4 R40, [R39+UR48+0x200] ;  /* 0x000200302728083b */ /* 0x0008680008000200 */
[----:B------:R4:W1:Y:S02]  /*7430*/  @P0 LDSM.16.M88.4 R48, [R0+0x200] ;  /* 0x000200000030083b */ /* 0x0008640000000200 */
.L_x_118:
[----:B------:R-:W-:Y:S05]  /*7440*/  BSYNC B1 ;  /* 0x0000000000017941 */ /* 0x000fea0003800000 */
.L_x_117:
[----:B----4-:R-:W-:Y:S05]  /*7450*/  VIADD R0, R34, 0x60 ;  /* 0x0000006022007836 */ /* 0x010fea0000000000 */
[----:B------:R-:W-:Y:S04]  /*7460*/  SHF.R.U32.HI R0, RZ, 0x15, R0 ;  /* 0x00000015ff007819 */ /* 0x000fe80000011600 */
[----:B------:R-:W-:Y:S11]  /*7470*/  LOP3.LUT P0, RZ, R0, 0x3, R65, 0x48, !PT ;  /* 0x0000000300ff7812 */ /* 0x000ff60007804841 */
[----:B------:R-:W-:Y:S02]  /*7480*/  @!UPT UIADD3 URZ, UPT, UPT, URZ, URZ, URZ ;  /* 0x000000fffffff290 */ /* 0x000fe4000fffe0ff */
[----:B------:R-:W-:Y:S05]  /*7490*/  @!P0 BRA `(.L_x_122) ;  /* 0x0000000000408947 */ /* 0x000fea0003800000 */
[----:B------:R-:W4:Y:S01]  /*74a0*/  LDCU.64 UR8, c[0x4][0x70] ;  /* 0x01000e00ff0877ac */ /* 0x000f220008000a00 */
[----:B--2---:R-:W-:Y:S01]  /*74b0*/  MOV R3, 0x0 ;  /* 0x0000000000037802 */ /* 0x004fe20000000f00 */
[----:B------:R-:W-:Y:S02]  /*74c0*/  HFMA2 R12, -RZ, RZ, 0, 5.9604644775390625e-08 ;  /* 0x00000001ff0c7431 */ /* 0x000fe400000001ff */
[----:B------:R-:W-:Y:S02]  /*74d0*/  IMAD.MOV.U32 R8, RZ, RZ, 0x192 ;  /* 0x00000192ff087424 */ /* 0x000fe400078e00ff */
[----:B------:R-:W-:Y:S01]  /*74e0*/  IMAD.MOV.U32 R13, RZ, RZ, RZ ;  /* 0x000000ffff0d7224 */ /* 0x000fe200078e00ff */
[----:B------:R-:W2:Y:S01]  /*74f0*/  LDCU.64 UR6, c[0x4][0x78] ;  /* 0x01000f00ff0677ac */ /* 0x000ea20008000a00 */
[----:B------:R-:W1:Y:S01]  /*7500*/  LDC.64 R2, c[0x4][R3] ;  /* 0x0100000003027b82 */ /* 0x000e620000000a00 */
[----:B------:R-:W5:Y:S01]  /*7510*/  LDCU.64 UR4, c[0x4][0x10] ;  /* 0x01000200ff0477ac */ /* 0x000f620008000a00 */
[----:B----4-:R-:W-:Y:S01]  /*7520*/  MOV R5, UR9 ;  /* 0x0000000900057c02 */ /* 0x010fe20008000f00 */
[----:B------:R-:W-:Y:S01]  /*7530*/  IMAD.U32 R4, RZ, RZ, UR8 ;  /* 0x00000008ff047e24 */ /* 0x000fe2000f8e00ff */
[----:B--2---:R-:W-:Y:S01]  /*7540*/  MOV R7, UR7 ;  /* 0x0000000700077c02 */ /* 0x004fe20008000f00 */
[----:B------:R-:W-:Y:S01]  /*7550*/  IMAD.U32 R6, RZ, RZ, UR6 ;  /* 0x00000006ff067e24 */ /* 0x000fe2000f8e00ff */
[----:B-----5:R-:W-:Y:S01]  /*7560*/  MOV R11, UR5 ;  /* 0x00000005000b7c02 */ /* 0x020fe20008000f00 */
[----:B------:R-:W-:Y:S02]  /*7570*/  IMAD.U32 R10, RZ, RZ, UR4 ;  /* 0x00000004ff0a7e24 */ /* 0x000fe4000f8e00ff */
[----:B------:R-:W-:Y:S07]  /*7580*/  LEPC R20, `(.L_x_122) ;  /* 0x000000001014794e */ /* 0x000fee0000000000 */
[----:B-1-3--:R-:W-:Y:S05]  /*7590*/  CALL.ABS.NOINC R2 ;  /* 0x0000000002007343 */ /* 0x00afea0003c00000 */
.L_x_122:
[----:B------:R-:W-:Y:S01]  /*75a0*/  ISETP.NE.AND P0, PT, R72, RZ, PT ;  /* 0x000000ff4800720c */ /* 0x000fe20003f05270 */
[----:B------:R-:W-:Y:S05]  /*75b0*/  WARPSYNC.ALL ;  /* 0x0000000000007948 */ /* 0x000fea0003800000 */
[----:B------:R-:W-:Y:S01]  /*75c0*/  R2UR UR4, R34 ;  /* 0x00000000220472ca */ /* 0x000fe200000e0000 */
[--C-:B-1----:R-:W-:Y:S01]  /*75d0*/  HADD2.F32 R20, -RZ, R40.reuse.H0_H0 ;  /* 0x20000028ff147230 */ /* 0x102fe20000004100 */
[----:B------:R-:W-:Y:S01]  /*75e0*/  R2UR UR5, R79 ;  /* 0x000000004f0572ca */ /* 0x000fe200000e0000 */
[----:B------:R-:W-:Y:S01]  /*75f0*/  HADD2.F32 R36, -RZ, R40.H1_H1 ;  /* 0x30000028ff247230 */ /* 0x000fe20000004100 */
[----:B------:R-:W-:Y:S01]  /*7600*/  BSSY.RECONVERGENT B0, `(.L_x_123) ;  /* 0x000004f000007945 */ /* 0x000fe20003800200 */
[--C-:B------:R-:W-:Y:S02]  /*7610*/  HADD2.F32 R21, -RZ, R41.reuse.H0_H0 ;  /* 0x20000029ff157230 */ /* 0x100fe40000004100 */
[----:B------:R-:W-:Y:S02]  /*7620*/  HADD2.F32 R38, -RZ, R41.H1_H1 ;  /* 0x30000029ff267230 */ /* 0x000fe40000004100 */
[--C-:B------:R-:W-:Y:S02]  /*7630*/  HADD2.F32 R37, -RZ, R42.reuse.H0_H0 ;  /* 0x2000002aff257230 */ /* 0x100fe40000004100 */
[----:B------:R-:W-:Y:S02]  /*7640*/  HADD2.F32 R40, -RZ, R42.H1_H1 ;  /* 0x3000002aff287230 */ /* 0x000fe40000004100 */
[----:B------:R-:W1:Y:S01]  /*7650*/  LDTM.16dp256bit.x4 R4, tmem[UR4+0x60] ;  /* 0x00006004000479ee */ /* 0x000e620008120000 */
[----:B------:R-:W-:Y:S01]  /*7660*/  NOP ;  /* 0x0000000000007918 */ /* 0x000fe20000000000 */
[----:B------:R-:W-:Y:S01]  /*7670*/  UIADD3 UR5, UPT, UPT, UR5, 0xd0, URZ ;  /* 0x000000d005057890 */ /* 0x000fe2000fffe0ff */
[--C-:B------:R-:W-:Y:S02]  /*7680*/  HADD2.F32 R39, -RZ, R43.reuse.H0_H0 ;  /* 0x2000002bff277230 */ /* 0x100fe40000004100 */
[----:B------:R-:W-:Y:S01]  /*7690*/  HADD2.F32 R41, -RZ, R43.H1_H1 ;  /* 0x3000002bff297230 */ /* 0x000fe20000004100 */
[----:B------:R-:W-:Y:S01]  /*76a0*/  UPRMT UR5, UR37, 0x654, UR5 ;  /* 0x0000065425057896 */ /* 0x000fe20008000005 */
[--C-:B------:R-:W-:Y:S02]  /*76b0*/  HADD2.F32 R42, -RZ, R48.reuse.H0_H0 ;  /* 0x20000030ff2a7230 */ /* 0x100fe40000004100 */
[----:B------:R-:W-:Y:S02]  /*76c0*/  HADD2.F32 R43, -RZ, R48.H1_H1 ;  /* 0x30000030ff2b7230 */ /* 0x000fe40000004100 */
[--C-:B------:R-:W-:Y:S02]  /*76d0*/  HADD2.F32 R44, -RZ, R49.reuse.H0_H0 ;  /* 0x20000031ff2c7230 */ /* 0x100fe40000004100 */
[----:B------:R-:W-:Y:S02]  /*76e0*/  HADD2.F32 R46, -RZ, R49.H1_H1 ;  /* 0x30000031ff2e7230 */ /* 0x000fe40000004100 */
[----:B-1----:R-:W-:Y:S01]  /*76f0*/  SYNCS.ARRIVE.TRANS64.RED.A1T0 RZ, [UR5], RZ ;  /* 0x000000ffffff79a7 */ /* 0x002fe20008100405 */
[--C-:B------:R-:W-:Y:S02]  /*7700*/  HADD2.F32 R45, -RZ, R50.reuse.H0_H0 ;  /* 0x20000032ff2d7230 */ /* 0x100fe40000004100 */
[----:B------:R-:W-:Y:S02]  /*7710*/  HADD2.F32 R48, -RZ, R50.H1_H1 ;  /* 0x30000032ff307230 */ /* 0x000fe40000004100 */
[--C-:B------:R-:W-:Y:S02]  /*7720*/  HADD2.F32 R47, -RZ, R51.reuse.H0_H0 ;  /* 0x20000033ff2f7230 */ /* 0x100fe40000004100 */
[----:B------:R-:W-:Y:S02]  /*7730*/  HADD2.F32 R50, -RZ, R51.H1_H1 ;  /* 0x30000033ff327230 */ /* 0x000fe40000004100 */
[C---:B------:R-:W-:Y:S01]  /*7740*/  FMUL R4, R33.reuse, R4 ;  /* 0x0000000421047220 */ /* 0x040fe20000400000 */
[C---:B------:R-:W-:Y:S01]  /*7750*/  FMUL R5, R33.reuse, R5 ;  /* 0x0000000521057220 */ /* 0x040fe20000400000 */
[C---:B------:R-:W-:Y:S01]  /*7760*/  FMUL R6, R33.reuse, R6 ;  /* 0x0000000621067220 */ /* 0x040fe20000400000 */
[----:B------:R-:W-:Y:S01]  /*7770*/  FMUL R7, R33, R7 ;  /* 0x0000000721077220 */ /* 0x000fe20000400000 */
[C---:B------:R-:W-:Y:S01]  /*7780*/  FFMA R4, R35.reuse, R20, R4 ;  /* 0x0000001423047223 */ /* 0x040fe20000000004 */
[C---:B------:R-:W-:Y:S01]  /*7790*/  FFMA R5, R35.reuse, R36, R5 ;  /* 0x0000002423057223 */ /* 0x040fe20000000005 */
[C---:B------:R-:W-:Y:S01]  /*77a0*/  FFMA R6, R35.reuse, R21, R6 ;  /* 0x0000001523067223 */ /* 0x040fe20000000006 */
[----:B------:R-:W-:Y:S01]  /*77b0*/  FFMA R7, R35, R38, R7 ;  /* 0x0000002623077223 */ /* 0x000fe20000000007 */
[C---:B------:R-:W-:Y:S01]  /*77c0*/  FMUL R8, R33.reuse, R8 ;  /* 0x0000000821087220 */ /* 0x040fe20000400000 */
[----:B------:R-:W-:Y:S01]  /*77d0*/  FMUL R9, R33, R9 ;  /* 0x0000000921097220 */ /* 0x000fe20000400000 */
[----:B---3--:R-:W-:Y:S01]  /*77e0*/  F2FP.F16.F32.PACK_AB R80, R5, R4 ;  /* 0x000000040550723e */ /* 0x008fe200000000ff */
[----:B------:R-:W-:Y:S01]  /*77f0*/  FMUL R0, R33, R10 ;  /* 0x0000000a21007220 */ /* 0x000fe20000400000 */
[----:B------:R-:W-:Y:S01]  /*7800*/  F2FP.F16.F32.PACK_AB R81, R7, R6 ;  /* 0x000000060751723e */ /* 0x000fe200000000ff */
[C---:B------:R-:W-:Y:S01]  /*7810*/  FFMA R8, R35.reuse, R37, R8 ;  /* 0x0000002523087223 */ /* 0x040fe20000000008 */
[----:B------:R-:W-:Y:S01]  /*7820*/  FFMA R9, R35, R40, R9 ;  /* 0x0000002823097223 */ /* 0x000fe20000000009 */
[C---:B------:R-:W-:Y:S01]  /*7830*/  FMUL R2, R33.reuse, R11 ;  /* 0x0000000b21027220 */ /* 0x040fe20000400000 */
[C---:B--2---:R-:W-:Y:S01]  /*7840*/  FMUL R3, R33.reuse, R12 ;  /* 0x0000000c21037220 */ /* 0x044fe20000400000 */
[----:B------:R-:W-:Y:S01]  /*7850*/  FMUL R10, R33, R13 ;  /* 0x0000000d210a7220 */ /* 0x000fe20000400000 */
[----:B------:R-:W-:Y:S01]  /*7860*/  FFMA R0, R35, R39, R0 ;  /* 0x0000002723007223 */ /* 0x000fe20000000000 */
        /* <DEDUP_REMOVED lines=40> */
.L_x_124:
[----:B------:R-:W-:Y:S05]  /*7af0*/  BSYNC.RECONVERGENT B0 ;  /* 0x0000000000007941 */ /* 0x000fea0003800200 */
.L_x_123:
[----:B------:R-:W-:Y:S01]  /*7b00*/  BAR.SYNC.DEFER_BLOCKING 0x1, 0x80 ;  /* 0x0042000000007b1d */ /* 0x000fe20000010000 */
[----:B------:R-:W-:Y:S01]  /*7b10*/  UISETP.NE.AND UP0, UPT, UR49, -0x4, UPT ;  /* 0xfffffffc3100788c */ /* 0x000fe2000bf05270 */
[----:B------:R-:W-:Y:S08]  /*7b20*/  IADD3 R0, PT, PT, R30, 0x1, RZ ;  /* 0x000000011e007810 */ /* 0x000ff00007ffe0ff */
[----:B------:R-:W-:Y:S05]  /*7b30*/  BRA.U !UP0, `(.L_x_125) ;  /* 0x0000000108287547 */ /* 0x000fea000b800000 */
[----:B------:R-:W-:Y:S01]  /*7b40*/  ISETP.NE.AND P0, PT, R76, RZ, PT ;  /* 0x000000ff4c00720c */ /* 0x000fe20003f05270 */
[----:B------:R-:W-:Y:S01]  /*7b50*/  IMAD.U32 R3, RZ, RZ, UR51 ;  /* 0x00000033ff037e24 */ /* 0x000fe2000f8e00ff */
[----:B------:R-:W-:Y:S01]  /*7b60*/  UIADD3 UR51, UPT, UPT, UR51, 0x1, URZ ;  /* 0x0000000133337890 */ /* 0x000fe2000fffe0ff */
[----:B------:R-:W-:Y:S03]  /*7b70*/  IMAD.U32 R2, RZ, RZ, UR37 ;  /* 0x00000025ff027e24 */ /* 0x000fe6000f8e00ff */
[----:B------:R-:W-:Y:S04]  /*7b80*/  UISETP.NE.AND UP0, UPT, UR51, 0x4, UPT ;  /* 0x000000043300788c */ /* 0x000fe8000bf05270 */
[----:B------:R-:W-:Y:S03]  /*7b90*/  USEL UR51, UR51, URZ, UP0 ;  /* 0x000000ff33337287 */ /* 0x000fe60008000000 */
[----:B------:R-:W-:Y:S05]  /*7ba0*/  @P0 LEA R3, R3, UR48, 0x3 ;  /* 0x0000003003030c11 */ /* 0x000fea000f8e18ff */
[----:B------:R-:W-:Y:S05]  /*7bb0*/  @P0 VIADD R3, R3, 0x60 ;  /* 0x0000006003030836 */ /* 0x000fea0000000000 */
[----:B------:R-:W-:Y:S04]  /*7bc0*/  @P0 PRMT R2, R2, 0x654, R3 ;  /* 0x0000065402020816 */ /* 0x000fe80000000003 */
[----:B------:R2:W-:Y:S03]  /*7bd0*/  @P0 SYNCS.ARRIVE.TRANS64.RED.A1T0 RZ, [R2+URZ], RZ ;  /* 0x000000ff02ff09a7 */ /* 0x0005e600081004ff */
.L_x_125:
[----:B------:R-:W-:Y:S01]  /*7be0*/  ISETP.NE.AND P2, PT, R73, RZ, PT ;  /* 0x000000ff4900720c */ /* 0x000fe20003f45270 */
[----:B------:R-:W-:Y:S01]  /*7bf0*/  UIADD3 UR49, UPT, UPT, UR49, 0x4, URZ ;  /* 0x0000000431317890 */ /* 0x000fe2000fffe0ff */
[----:B------:R-:W-:Y:S01]  /*7c00*/  ISETP.NE.AND P0, PT, R75, 0x2, PT ;  /* 0x000000024b00780c */ /* 0x000fe20003f05270 */
[----:B------:R-:W-:Y:S01]  /*7c10*/  IMAD.IADD R20, R29, 0x1, R58 ;  /* 0x000000011d147824 */ /* 0x000fe200078e023a */
[----:B------:R-:W-:Y:S01]  /*7c20*/  ISETP.NE.AND P1, PT, R0, 0x4, PT ;  /* 0x000000040000780c */ /* 0x000fe20003f25270 */
[----:B------:R-:W-:Y:S01]  /*7c30*/  IMAD.IADD R21, R31, 0x1, R60 ;  /* 0x000000011f157824 */ /* 0x000fe200078e023c */
[----:B------:R-:W-:Y:S02]  /*7c40*/  SEL R3, RZ, 0x1, P0 ;  /* 0x00000001ff037807 */ /* 0x000fe40000000000 */
[----:B--2---:R-:W-:Y:S02]  /*7c50*/  SEL R2, RZ, 0x1, P1 ;  /* 0x00000001ff027807 */ /* 0x004fe40000800000 */
[----:B------:R-:W-:Y:S02]  /*7c60*/  LOP3.LUT R68, R68, R3, RZ, 0x3c, !PT ;  /* 0x0000000344447212 */ /* 0x000fe400078e3cff */
[----:B------:R-:W-:Y:S02]  /*7c70*/  LOP3.LUT R69, R69, R2, RZ, 0x3c, !PT ;  /* 0x0000000245457212 */ /* 0x000fe400078e3cff */
[----:B------:R-:W-:Y:S02]  /*7c80*/  @P2 R2UR UR36, R67 ;  /* 0x00000000432422ca */ /* 0x000fe400000e0000 */
[----:B------:R-:W-:Y:S02]  /*7c90*/  SEL R75, R75, RZ, P0 ;  /* 0x000000ff4b4b7207 */ /* 0x000fe40000000000 */
[----:B------:R-:W-:Y:S01]  /*7ca0*/  SEL R30, R0, RZ, P1 ;  /* 0x000000ff001e7207 */ /* 0x000fe20000800000 */
[----:B------:R-:W-:Y:S10]  /*7cb0*/  @P2 BRA `(.L_x_126) ;  /* 0xffffffd000182947 */ /* 0x000ff4000383ffff */
[----:B------:R-:W-:-:S09]  /*7cc0*/  UISETP.NE.AND UP0, UPT, UR50, URZ, UPT ;  /* 0x000000ff3200728c */ /* 0x000fd2000bf05270 */
[----:B------:R-:W-:Y:S05]  /*7cd0*/  BRA.U !UP0, `(.L_x_127) ;  /* 0x0000000108487547 */ /* 0x000fea000b800000 */
[----:B------:R-:W2:Y:S02]  /*7ce0*/  LDCU.64 UR4, c[0x0][0x890] ;  /* 0x00011200ff0477ac */ /* 0x000ea40008000a00 */
[----:B--2---:R-:W-:-:S04]  /*7cf0*/  UISETP.NE.U32.AND UP0, UPT, UR4, URZ, UPT ;  /* 0x000000ff0400728c */ /* 0x004fc8000bf05070 */
[----:B------:R-:W-:-:S09]  /*7d00*/  UISETP.NE.AND.EX UP0, UPT, UR5, URZ, UPT, UP0 ;  /* 0x000000ff0500728c */ /* 0x000fd2000bf05300 */
[----:B------:R-:W-:Y:S05]  /*7d10*/  BRA.U UP0, `(.L_x_128) ;  /* 0x00000001000c7547 */ /* 0x000fea000b800000 */
[----:B------:R-:W-:-:S13]  /*7d20*/  FSETP.NEU.AND P0, PT, R35, RZ, PT ;  /* 0x000000ff2300720b */ /* 0x000fda0003f0d000 */
[----:B------:R-:W-:Y:S05]  /*7d30*/  @!P0 EXIT ;  /* 0x000000000000894d */ /* 0x000fea0003800000 */
[----:B------:R-:W-:Y:S05]  /*7d40*/  BRA `(.L_x_127) ;  /* 0x00000000002c7947 */ /* 0x000fea0003800000 */
.L_x_128:
[----:B------:R-:W-:Y:S01]  /*7d50*/  ISETP.NE.AND P0, PT, R74, RZ, PT ;  /* 0x000000ff4a00720c */ /* 0x000fe20003f05270 */
[----:B------:R-:W-:-:S12]  /*7d60*/  BSSY.RECONVERGENT B0, `(.L_x_127) ;  /* 0x0000009000007945 */ /* 0x000fd80003800200 */
[----:B------:R-:W-:Y:S05]  /*7d70*/  @P0 BRA `(.L_x_129) ;  /* 0x0000000000140947 */ /* 0x000fea0003800000 */
[----:B------:R-:W2:Y:S02]  /*7d80*/  LDCU.64 UR4, c[0x0][0x888] ;  /* 0x00011100ff0477ac */ /* 0x000ea40008000a00 */
[----:B--2---:R-:W-:-:S04]  /*7d90*/  ISETP.NE.U32.AND P0, PT, RZ, UR4, PT ;  /* 0x00000004ff007c0c */ /* 0x004fc8000bf05070 */
[----:B------:R-:W-:-:S13]  /*7da0*/  ISETP.NE.AND.EX P0, PT, RZ, UR5, PT, P0 ;  /* 0x00000005ff007c0c */ /* 0x000fda000bf05300 */
[----:B------:R-:W-:Y:S05]  /*7db0*/  @!P0 EXIT ;  /* 0x000000000000894d */ /* 0x000fea0003800000 */
[----:B------:R-:W-:Y:S05]  /*7dc0*/  BRA `(.L_x_130) ;  /* 0x0000000000087947 */ /* 0x000fea0003800000 */
.L_x_129:
[----:B------:R-:W-:-:S13]  /*7dd0*/  FSETP.NEU.AND P0, PT, R35, RZ, PT ;  /* 0x000000ff2300720b */ /* 0x000fda0003f0d000 */
[----:B------:R-:W-:Y:S05]  /*7de0*/  @!P0 EXIT ;  /* 0x000000000000894d */ /* 0x000fea0003800000 */
.L_x_130:
[----:B------:R-:W-:Y:S05]  /*7df0*/  BSYNC.RECONVERGENT B0 ;  /* 0x0000000000007941 */ /* 0x000fea0003800200 */
.L_x_127:
[----:B------:R-:W-:Y:S01]  /*7e00*/  ULEA UR4, UR51, UR48, 0x3 ;  /* 0x0000003033047291 */ /* 0x000fe2000f8e18ff */
[----:B------:R-:W-:-:S04]  /*7e10*/  DEPBAR.LE SB0, 0x0 ;  /* 0x000080000000791a */ /* 0x000fc80000000000 */
[----:B------:R-:W-:-:S04]  /*7e20*/  UIADD3 UR4, UPT, UPT, UR4, 0x60, URZ ;  /* 0x0000006004047890 */ /* 0x000fc8000fffe0ff */
[----:B------:R-:W-:-:S09]  /*7e30*/  UPRMT UR4, UR37, 0x654, UR4 ;  /* 0x0000065425047896 */ /* 0x000fd20008000004 */
[----:B------:R-:W-:Y:S01]  /*7e40*/  SYNCS.ARRIVE.TRANS64.RED.A1T0 RZ, [UR4], RZ ;  /* 0x000000ffffff79a7 */ /* 0x000fe20008100404 */
[----:B------:R-:W-:Y:S05]  /*7e50*/  EXIT ;  /* 0x000000000000794d */ /* 0x000fea0003800000 */
.L_x_19:
[----:B--2---:R2:W1:Y:S02]  /*7e60*/  SYNCS.PHASECHK.TRANS64.TRYWAIT P0, [R3+URZ+0x100], R2 ;  /* 0x00010002030075a7 */ /* 0x00446400080011ff */
[----:B-1----:R-:W-:Y:S05]  /*7e70*/  @!P0 NANOSLEEP.SYNCS 0x989680 ;  /* 0x009896800000895d */ /* 0x002fea0003900000 */
[----:B------:R-:W1:Y:S02]  /*7e80*/  @!P0 SYNCS.PHASECHK.TRANS64 P0, [R3+URZ+0x100], R2 ;  /* 0x00010002030085a7 */ /* 0x000e6400080010ff */
[----:B-1----:R-:W-:Y:S05]  /*7e90*/  @!P0 BRA `(.L_x_19) ;  /* 0xfffffffc00f08947 */ /* 0x002fea000383ffff */
[----:B------:R-:W-:Y:S05]  /*7ea0*/  BRA `(.L_x_131) ;  /* 0xffffff9400d07947 */ /* 0x000fea000383ffff */
.L_x_22:
[----:B-1----:R-:W-:-:S07]  /*7eb0*/  MOV R2, UR33 ;  /* 0x0000002100027c02 */ /* 0x002fce0008000f00 */
.L_x_132:
[----:B-1----:R1:W2:Y:S02]  /*7ec0*/  SYNCS.PHASECHK.TRANS64.TRYWAIT P0, [R2+URZ+0x20], R5 ;  /* 0x00002005020075a7 */ /* 0x0022a400080011ff */
[----:B--2---:R-:W-:Y:S05]  /*7ed0*/  @!P0 NANOSLEEP.SYNCS 0x989680 ;  /* 0x009896800000895d */ /* 0x004fea0003900000 */
[----:B------:R-:W2:Y:S02]  /*7ee0*/  @!P0 SYNCS.PHASECHK.TRANS64 P0, [R2+URZ+0x20], R5 ;  /* 0x00002005020085a7 */ /* 0x000ea400080010ff */
[----:B--2---:R-:W-:Y:S05]  /*7ef0*/  @!P0 BRA `(.L_x_132) ;  /* 0xfffffffc00f08947 */ /* 0x004fea000383ffff */
[----:B------:R-:W-:Y:S05]  /*7f00*/  BRA `(.L_x_21) ;  /* 0xffffff9800207947 */ /* 0x000fea000383ffff */
.L_x_28:
[----:B-1----:R-:W-:-:S07]  /*7f10*/  MOV R2, UR17 ;  /* 0x0000001100027c02 */ /* 0x002fce0008000f00 */
.L_x_133:
[----:B-1----:R1:W2:Y:S02]  /*7f20*/  SYNCS.PHASECHK.TRANS64.TRYWAIT P0, [R2+URZ+0x20], R5 ;  /* 0x00002005020075a7 */ /* 0x0022a400080011ff */
[----:B--2---:R-:W-:Y:S05]  /*7f30*/  @!P0 NANOSLEEP.SYNCS 0x989680 ;  /* 0x009896800000895d */ /* 0x004fea0003900000 */
[----:B------:R-:W2:Y:S02]  /*7f40*/  @!P0 SYNCS.PHASECHK.TRANS64 P0, [R2+URZ+0x20], R5 ;  /* 0x00002005020085a7 */ /* 0x000ea400080010ff */
[----:B--2---:R-:W-:Y:S05]  /*7f50*/  @!P0 BRA `(.L_x_133) ;  /* 0xfffffffc00f08947 */ /* 0x004fea000383ffff */
[----:B------:R-:W-:Y:S05]  /*7f60*/  BRA `(.L_x_27) ;  /* 0xffffff9800c87947 */ /* 0x000fea000383ffff */
.L_x_32:
[----:B-1----:R1:W2:Y:S02]  /*7f70*/  SYNCS.PHASECHK.TRANS64.TRYWAIT P0, [R2+URZ+0x90], R3 ;  /* 0x00009003020075a7 */ /* 0x0022a400080011ff */
[----:B--2---:R-:W-:Y:S05]  /*7f80*/  @!P0 NANOSLEEP.SYNCS 0x989680 ;  /* 0x009896800000895d */ /* 0x004fea0003900000 */
[----:B------:R-:W2:Y:S02]  /*7f90*/  @!P0 SYNCS.PHASECHK.TRANS64 P0, [R2+URZ+0x90], R3 ;  /* 0x00009003020085a7 */ /* 0x000ea400080010ff */
[----:B--2---:R-:W-:Y:S05]  /*7fa0*/  @!P0 BRA `(.L_x_32) ;  /* 0xfffffffc00f08947 */ /* 0x004fea000383ffff */
[----:B------:R-:W-:Y:S05]  /*7fb0*/  BRA `(.L_x_134) ;  /* 0xffffff9c00587947 */ /* 0x000fea000383ffff */
.L_x_36:
[----:B----4-:R-:W-:-:S07]  /*7fc0*/  MOV R0, UR5 ;  /* 0x0000000500007c02 */ /* 0x010fce0008000f00 */
.L_x_135:
[----:B-1----:R1:W2:Y:S02]  /*7fd0*/  SYNCS.PHASECHK.TRANS64.TRYWAIT P0, [R0+URZ], R3 ;  /* 0x00000003000075a7 */ /* 0x0022a400080011ff */
[----:B--2---:R-:W-:Y:S05]  /*7fe0*/  @!P0 NANOSLEEP.SYNCS 0x989680 ;  /* 0x009896800000895d */ /* 0x004fea0003900000 */
[----:B------:R-:W2:Y:S02]  /*7ff0*/  @!P0 SYNCS.PHASECHK.TRANS64 P0, [R0+URZ], R3 ;  /* 0x00000003000085a7 */ /* 0x000ea400080010ff */
[----:B--2---:R-:W-:Y:S05]  /*8000*/  @!P0 BRA `(.L_x_135) ;  /* 0xfffffffc00f08947 */ /* 0x004fea000383ffff */
[----:B------:R-:W-:Y:S05]  /*8010*/  BRA `(.L_x_136) ;  /* 0xffffffa000c87947 */ /* 0x000fea000383ffff */
.L_x_37:
[----:B----4-:R-:W-:-:S07]  /*8020*/  MOV R0, UR5 ;  /* 0x0000000500007c02 */ /* 0x010fce0008000f00 */
.L_x_137:
[----:B-1----:R1:W2:Y:S02]  /*8030*/  SYNCS.PHASECHK.TRANS64.TRYWAIT P0, [R0+URZ], R3 ;  /* 0x00000003000075a7 */ /* 0x0022a400080011ff */
[----:B--2---:R-:W-:Y:S05]  /*8040*/  @!P0 NANOSLEEP.SYNCS 0x989680 ;  /* 0x009896800000895d */ /* 0x004fea0003900000 */
[----:B------:R-:W2:Y:S02]  /*8050*/  @!P0 SYNCS.PHASECHK.TRANS64 P0, [R0+URZ], R3 ;  /* 0x00000003000085a7 */ /* 0x000ea400080010ff */
[----:B--2---:R-:W-:Y:S05]  /*8060*/  @!P0 BRA `(.L_x_137) ;  /* 0xfffffffc00f08947 */ /* 0x004fea000383ffff */
[----:B------:R-:W-:Y:S05]  /*8070*/  BRA `(.L_x_138) ;  /* 0xffffffa000d47947 */ /* 0x000fea000383ffff */
.L_x_38:
[----:B----4-:R-:W-:-:S07]  /*8080*/  MOV R0, UR5 ;  /* 0x0000000500007c02 */ /* 0x010fce0008000f00 */
.L_x_139:
[----:B-1----:R1:W2:Y:S02]  /*8090*/  SYNCS.PHASECHK.TRANS64.TRYWAIT P0, [R0+URZ], R3 ;  /* 0x00000003000075a7 */ /* 0x0022a400080011ff */
[----:B--2---:R-:W-:Y:S05]  /*80a0*/  @!P0 NANOSLEEP.SYNCS 0x989680 ;  /* 0x009896800000895d */ /* 0x004fea0003900000 */
[----:B------:R-:W2:Y:S02]  /*80b0*/  @!P0 SYNCS.PHASECHK.TRANS64 P0, [R0+URZ], R3 ;  /* 0x00000003000085a7 */ /* 0x000ea400080010ff */
[----:B--2---:R-:W-:Y:S05]  /*80c0*/  @!P0 BRA `(.L_x_139) ;  /* 0xfffffffc00f08947 */ /* 0x004fea000383ffff */
[----:B------:R-:W-:Y:S05]  /*80d0*/  BRA `(.L_x_140) ;  /* 0xffffffa000e07947 */ /* 0x000fea000383ffff */
.L_x_41:
[----:B-1----:R1:W2:Y:S02]  /*80e0*/  SYNCS.PHASECHK.TRANS64.TRYWAIT P0, [R0+URZ+0xf0], R5 ;  /* 0x0000f005000075a7 */ /* 0x0022a400080011ff */
[----:B--2---:R-:W-:Y:S05]  /*80f0*/  @!P0 NANOSLEEP.SYNCS 0x989680 ;  /* 0x009896800000895d */ /* 0x004fea0003900000 */
[----:B------:R-:W2:Y:S02]  /*8100*/  @!P0 SYNCS.PHASECHK.TRANS64 P0, [R0+URZ+0xf0], R5 ;  /* 0x0000f005000085a7 */ /* 0x000ea400080010ff */
[----:B--2---:R-:W-:Y:S05]  /*8110*/  @!P0 BRA `(.L_x_41) ;  /* 0xfffffffc00f08947 */ /* 0x004fea000383ffff */
[----:B------:R-:W-:Y:S05]  /*8120*/  BRA `(.L_x_141) ;  /* 0xffffffa4003c7947 */ /* 0x000fea000383ffff */
.L_x_42:
[----:B------:R-:W-:-:S07]  /*8130*/  MOV R0, UR5 ;  /* 0x0000000500007c02 */ /* 0x000fce0008000f00 */
.L_x_142:
[----:B-1----:R1:W2:Y:S02]  /*8140*/  SYNCS.PHASECHK.TRANS64.TRYWAIT P0, [R0+URZ+0xa0], R5 ;  /* 0x0000a005000075a7 */ /* 0x0022a400080011ff */
[----:B--2---:R-:W-:Y:S05]  /*8150*/  @!P0 NANOSLEEP.SYNCS 0x989680 ;  /* 0x009896800000895d */ /* 0x004fea0003900000 */
[----:B------:R-:W2:Y:S02]  /*8160*/  @!P0 SYNCS.PHASECHK.TRANS64 P0, [R0+URZ+0xa0], R5 ;  /* 0x0000a005000085a7 */ /* 0x000ea400080010ff */
[----:B--2---:R-:W-:Y:S05]  /*8170*/  @!P0 BRA `(.L_x_142) ;  /* 0xfffffffc00f08947 */ /* 0x004fea000383ffff */
[----:B------:R-:W-:Y:S05]  /*8180*/  BRA `(.L_x_143) ;  /* 0xffffffa4004c7947 */ /* 0x000fea000383ffff */
.L_x_43:
[----:B-1----:R1:W2:Y:S02]  /*8190*/  SYNCS.PHASECHK.TRANS64.TRYWAIT P1, [R0+URZ+0x90], R5 ;  /* 0x00009005000075a7 */ /* 0x0022a400080211ff */
[----:B--2---:R-:W-:Y:S05]  /*81a0*/  @!P1 NANOSLEEP.SYNCS 0x989680 ;  /* 0x009896800000995d */ /* 0x004fea0003900000 */
[----:B------:R-:W2:Y:S02]  /*81b0*/  @!P1 SYNCS.PHASECHK.TRANS64 P1, [R0+URZ+0x90], R5 ;  /* 0x00009005000095a7 */ /* 0x000ea400080210ff */
[----:B--2---:R-:W-:Y:S05]  /*81c0*/  @!P1 BRA `(.L_x_43) ;  /* 0xfffffffc00f09947 */ /* 0x004fea000383ffff */
[----:B------:R-:W-:Y:S05]  /*81d0*/  BRA `(.L_x_144) ;  /* 0xffffffa4007c7947 */ /* 0x000fea000383ffff */
.L_x_46:
[----:B------:R-:W-:-:S07]  /*81e0*/  MOV R0, UR5 ;  /* 0x0000000500007c02 */ /* 0x000fce0008000f00 */
.L_x_145:
[----:B-1----:R1:W2:Y:S02]  /*81f0*/  SYNCS.PHASECHK.TRANS64.TRYWAIT P0, [R0+URZ+0xa0], R3 ;  /* 0x0000a003000075a7 */ /* 0x0022a400080011ff */
[----:B--2---:R-:W-:Y:S05]  /*8200*/  @!P0 NANOSLEEP.SYNCS 0x989680 ;  /* 0x009896800000895d */ /* 0x004fea0003900000 */
[----:B------:R-:W2:Y:S02]  /*8210*/  @!P0 SYNCS.PHASECHK.TRANS64 P0, [R0+URZ+0xa0], R3 ;  /* 0x0000a003000085a7 */ /* 0x000ea400080010ff */
[----:B--2---:R-:W-:Y:S05]  /*8220*/  @!P0 BRA `(.L_x_145) ;  /* 0xfffffffc00f08947 */ /* 0x004fea000383ffff */
[----:B------:R-:W-:Y:S05]  /*8230*/  BRA `(.L_x_45) ;  /* 0xffffffa400d07947 */ /* 0x000fea000383ffff */
.L_x_53:
[----:B-1----:R1:W2:Y:S02]  /*8240*/  SYNCS.PHASECHK.TRANS64.TRYWAIT P1, [R0+URZ+0x90], R5 ;  /* 0x00009005000075a7 */ /* 0x0022a400080211ff */
[----:B--2---:R-:W-:Y:S05]  /*8250*/  @!P1 NANOSLEEP.SYNCS 0x989680 ;  /* 0x009896800000995d */ /* 0x004fea0003900000 */
[----:B------:R-:W2:Y:S02]  /*8260*/  @!P1 SYNCS.PHASECHK.TRANS64 P1, [R0+URZ+0x90], R5 ;  /* 0x00009005000095a7 */ /* 0x000ea400080210ff */
[----:B--2---:R-:W-:Y:S05]  /*8270*/  @!P1 BRA `(.L_x_53) ;  /* 0xfffffffc00f09947 */ /* 0x004fea000383ffff */
[----:B------:R-:W-:Y:S05]  /*8280*/  BRA `(.L_x_146) ;  /* 0xffffffac00407947 */ /* 0x000fea000383ffff */
.L_x_54:
[----:B------:R-:W-:-:S07]  /*8290*/  MOV R3, UR7 ;  /* 0x0000000700037c02 */ /* 0x000fce0008000f00 */
.L_x_147:
[----:B-1----:R1:W2:Y:S02]  /*82a0*/  SYNCS.PHASECHK.TRANS64.TRYWAIT P0, [R3+URZ+0xd0], R0 ;  /* 0x0000d000030075a7 */ /* 0x0022a400080011ff */
[----:B--2---:R-:W-:Y:S05]  /*82b0*/  @!P0 NANOSLEEP.SYNCS 0x989680 ;  /* 0x009896800000895d */ /* 0x004fea0003900000 */
[----:B------:R-:W2:Y:S02]  /*82c0*/  @!P0 SYNCS.PHASECHK.TRANS64 P0, [R3+URZ+0xd0], R0 ;  /* 0x0000d000030085a7 */ /* 0x000ea400080010ff */
[----:B--2---:R-:W-:Y:S05]  /*82d0*/  @!P0 BRA `(.L_x_147) ;  /* 0xfffffffc00f08947 */ /* 0x004fea000383ffff */
[----:B------:R-:W-:Y:S05]  /*82e0*/  BRA `(.L_x_148) ;  /* 0xffffffac00907947 */ /* 0x000fea000383ffff */
.L_x_57:
[----:B------:R-:W-:Y:S07]  /*82f0*/  MOV R0, UR6 ;  /* 0x0000000600007c02 */ /* 0x000fee0008000f00 */
.L_x_149:
[----:B-1----:R1:W2:Y:S02]  /*8300*/  SYNCS.PHASECHK.TRANS64.TRYWAIT P0, [R0+URZ], R3 ;  /* 0x00000003000075a7 */ /* 0x0022a400080011ff */
[----:B--2---:R-:W-:Y:S05]  /*8310*/  @!P0 NANOSLEEP.SYNCS 0x989680 ;  /* 0x009896800000895d */ /* 0x004fea0003900000 */
[----:B------:R-:W2:Y:S02]  /*8320*/  @!P0 SYNCS.PHASECHK.TRANS64 P0, [R0+URZ], R3 ;  /* 0x00000003000085a7 */ /* 0x000ea400080010ff */
[----:B--2---:R-:W-:Y:S05]  /*8330*/  @!P0 BRA `(.L_x_149) ;  /* 0xfffffffc00f08947 */ /* 0x004fea000383ffff */
[----:B------:R-:W-:Y:S05]  /*8340*/  BRA `(.L_x_56) ;  /* 0xffffffac00ac7947 */ /* 0x000fea000383ffff */
.L_x_60:
[----:B------:R-:W-:-:S07]  /*8350*/  MOV R0, UR6 ;  /* 0x0000000600007c02 */ /* 0x000fce0008000f00 */
.L_x_150:
[----:B--2---:R2:W4:Y:S02]  /*8360*/  SYNCS.PHASECHK.TRANS64.TRYWAIT P0, [R0+URZ], R3 ;  /* 0x00000003000075a7 */ /* 0x00452400080011ff */
[----:B----4-:R-:W-:Y:S05]  /*8370*/  @!P0 NANOSLEEP.SYNCS 0x989680 ;  /* 0x009896800000895d */ /* 0x010fea0003900000 */
[----:B------:R-:W4:Y:S02]  /*8380*/  @!P0 SYNCS.PHASECHK.TRANS64 P0, [R0+URZ], R3 ;  /* 0x00000003000085a7 */ /* 0x000f2400080010ff */
[----:B----4-:R-:W-:Y:S05]  /*8390*/  @!P0 BRA `(.L_x_150) ;  /* 0xfffffffc00f08947 */ /* 0x010fea000383ffff */
[----:B------:R-:W-:Y:S05]  /*83a0*/  BRA `(.L_x_151) ;  /* 0xffffffb000887947 */ /* 0x000fea000383ffff */
.L_x_61:
[----:B------:R-:W-:-:S07]  /*83b0*/  MOV R0, UR6 ;  /* 0x0000000600007c02 */ /* 0x000fce0008000f00 */
.L_x_152:
[----:B-1----:R1:W2:Y:S02]  /*83c0*/  SYNCS.PHASECHK.TRANS64.TRYWAIT P0, [R0+URZ], R3 ;  /* 0x00000003000075a7 */ /* 0x0022a400080011ff */
[----:B--2---:R-:W-:Y:S05]  /*83d0*/  @!P0 NANOSLEEP.SYNCS 0x989680 ;  /* 0x009896800000895d */ /* 0x004fea0003900000 */
[----:B------:R-:W2:Y:S02]  /*83e0*/  @!P0 SYNCS.PHASECHK.TRANS64 P0, [R0+URZ], R3 ;  /* 0x00000003000085a7 */ /* 0x000ea400080010ff */
[----:B--2---:R-:W-:Y:S05]  /*83f0*/  @!P0 BRA `(.L_x_152) ;  /* 0xfffffffc00f08947 */ /* 0x004fea000383ffff */
[----:B------:R-:W-:Y:S05]  /*8400*/  BRA `(.L_x_153) ;  /* 0xffffffb000947947 */ /* 0x000fea000383ffff */
.L_x_62:
[----:B------:R-:W-:-:S07]  /*8410*/  MOV R0, UR6 ;  /* 0x0000000600007c02 */ /* 0x000fce0008000f00 */
.L_x_154:
[----:B-1----:R1:W2:Y:S02]  /*8420*/  SYNCS.PHASECHK.TRANS64.TRYWAIT P0, [R0+URZ], R3 ;  /* 0x00000003000075a7 */ /* 0x0022a400080011ff */
[----:B--2---:R-:W-:Y:S05]  /*8430*/  @!P0 NANOSLEEP.SYNCS 0x989680 ;  /* 0x009896800000895d */ /* 0x004fea0003900000 */
[----:B------:R-:W2:Y:S02]  /*8440*/  @!P0 SYNCS.PHASECHK.TRANS64 P0, [R0+URZ], R3 ;  /* 0x00000003000085a7 */ /* 0x000ea400080010ff */
[----:B--2---:R-:W-:Y:S05]  /*8450*/  @!P0 BRA `(.L_x_154) ;  /* 0xfffffffc00f08947 */ /* 0x004fea000383ffff */
[----:B------:R-:W-:Y:S05]  /*8460*/  BRA `(.L_x_155) ;  /* 0xffffffb000a07947 */ /* 0x000fea000383ffff */
.L_x_63:
[----:B------:R-:W-:-:S07]  /*8470*/  MOV R0, UR7 ;  /* 0x0000000700007c02 */ /* 0x000fce0008000f00 */
.L_x_156:
[----:B-1----:R1:W2:Y:S02]  /*8480*/  SYNCS.PHASECHK.TRANS64.TRYWAIT P0, [R0+URZ], R3 ;  /* 0x00000003000075a7 */ /* 0x0022a400080011ff */
[----:B--2---:R-:W-:Y:S05]  /*8490*/  @!P0 NANOSLEEP.SYNCS 0x989680 ;  /* 0x009896800000895d */ /* 0x004fea0003900000 */
[----:B------:R-:W2:Y:S02]  /*84a0*/  @!P0 SYNCS.PHASECHK.TRANS64 P0, [R0+URZ], R3 ;  /* 0x00000003000085a7 */ /* 0x000ea400080010ff */
[----:B--2---:R-:W-:Y:S05]  /*84b0*/  @!P0 BRA `(.L_x_156) ;  /* 0xfffffffc00f08947 */ /* 0x004fea000383ffff */
[----:B------:R-:W-:Y:S05]  /*84c0*/  BRA `(.L_x_157) ;  /* 0xffffffb000ac7947 */ /* 0x000fea000383ffff */
.L_x_68:
[----:B--2---:R2:W3:Y:S02]  /*84d0*/  SYNCS.PHASECHK.TRANS64.TRYWAIT P0, [R0+URZ+0x90], R3 ;  /* 0x00009003000075a7 */ /* 0x0044e400080011ff */
[----:B---3--:R-:W-:Y:S05]  /*84e0*/  @!P0 NANOSLEEP.SYNCS 0x989680 ;  /* 0x009896800000895d */ /* 0x008fea0003900000 */
[----:B------:R-:W3:Y:S02]  /*84f0*/  @!P0 SYNCS.PHASECHK.TRANS64 P0, [R0+URZ+0x90], R3 ;  /* 0x00009003000085a7 */ /* 0x000ee400080010ff */
[----:B---3--:R-:W-:Y:S05]  /*8500*/  @!P0 BRA `(.L_x_68) ;  /* 0xfffffffc00f08947 */ /* 0x008fea000383ffff */
[----:B------:R-:W-:Y:S05]  /*8510*/  BRA `(.L_x_158) ;  /* 0xffffffb400b87947 */ /* 0x000fea000383ffff */
.L_x_71:
[----:B------:R-:W-:Y:S07]  /*8520*/  MOV R0, UR7 ;  /* 0x0000000700007c02 */ /* 0x000fee0008000f00 */
.L_x_159:
[----:B--2---:R2:W3:Y:S02]  /*8530*/  SYNCS.PHASECHK.TRANS64.TRYWAIT P0, [R0+URZ+0x88], R3 ;  /* 0x00008803000075a7 */ /* 0x0044e400080011ff */
[----:B---3--:R-:W-:Y:S05]  /*8540*/  @!P0 NANOSLEEP.SYNCS 0x989680 ;  /* 0x009896800000895d */ /* 0x008fea0003900000 */
[----:B------:R-:W3:Y:S02]  /*8550*/  @!P0 SYNCS.PHASECHK.TRANS64 P0, [R0+URZ+0x88], R3 ;  /* 0x00008803000085a7 */ /* 0x000ee400080010ff */
[----:B---3--:R-:W-:Y:S05]  /*8560*/  @!P0 BRA `(.L_x_159) ;  /* 0xfffffffc00f08947 */ /* 0x008fea000383ffff */
[----:B------:R-:W-:Y:S05]  /*8570*/  BRA `(.L_x_70) ;  /* 0xffffffb800987947 */ /* 0x000fea000383ffff */
.L_x_74:
[----:B------:R-:W-:Y:S07]  /*8580*/  MOV R3, UR7 ;  /* 0x0000000700037c02 */ /* 0x000fee0008000f00 */
.L_x_160:
[----:B-1----:R1:W2:Y:S02]  /*8590*/  SYNCS.PHASECHK.TRANS64.TRYWAIT P0, [R3+URZ+0x60], R12 ;  /* 0x0000600c030075a7 */ /* 0x0022a400080011ff */
[----:B--2---:R-:W-:Y:S05]  /*85a0*/  @!P0 NANOSLEEP.SYNCS 0x989680 ;  /* 0x009896800000895d */ /* 0x004fea0003900000 */
[----:B------:R-:W2:Y:S02]  /*85b0*/  @!P0 SYNCS.PHASECHK.TRANS64 P0, [R3+URZ+0x60], R12 ;  /* 0x0000600c030085a7 */ /* 0x000ea400080010ff */
[----:B--2---:R-:W-:Y:S05]  /*85c0*/  @!P0 BRA `(.L_x_160) ;  /* 0xfffffffc00f08947 */ /* 0x004fea000383ffff */
[----:B------:R-:W-:Y:S05]  /*85d0*/  BRA `(.L_x_161) ;  /* 0xffffffbc00107947 */ /* 0x000fea000383ffff */
.L_x_75:
[----:B-1----:R-:W-:Y:S07]  /*85e0*/  MOV R3, UR7 ;  /* 0x0000000700037c02 */ /* 0x002fee0008000f00 */
.L_x_162:
[----:B-1----:R1:W2:Y:S02]  /*85f0*/  SYNCS.PHASECHK.TRANS64.TRYWAIT P0, [R3+URZ+0x68], R12 ;  /* 0x0000680c030075a7 */ /* 0x0022a400080011ff */
[----:B--2---:R-:W-:Y:S05]  /*8600*/  @!P0 NANOSLEEP.SYNCS 0x989680 ;  /* 0x009896800000895d */ /* 0x004fea0003900000 */
[----:B------:R-:W2:Y:S02]  /*8610*/  @!P0 SYNCS.PHASECHK.TRANS64 P0, [R3+URZ+0x68], R12 ;  /* 0x0000680c030085a7 */ /* 0x000ea400080010ff */
[----:B--2---:R-:W-:Y:S05]  /*8620*/  @!P0 BRA `(.L_x_162) ;  /* 0xfffffffc00f08947 */ /* 0x004fea000383ffff */
[----:B------:R-:W-:Y:S05]  /*8630*/  BRA `(.L_x_163) ;  /* 0xffffffbc004c7947 */ /* 0x000fea000383ffff */
.L_x_76:
[----:B-1----:R-:W-:Y:S07]  /*8640*/  MOV R3, UR7 ;  /* 0x0000000700037c02 */ /* 0x002fee0008000f00 */
.L_x_164:
[----:B-1----:R1:W2:Y:S02]  /*8650*/  SYNCS.PHASECHK.TRANS64.TRYWAIT P0, [R3+URZ+0x70], R12 ;  /* 0x0000700c030075a7 */ /* 0x0022a400080011ff */
[----:B--2---:R-:W-:Y:S05]  /*8660*/  @!P0 NANOSLEEP.SYNCS 0x989680 ;  /* 0x009896800000895d */ /* 0x004fea0003900000 */
[----:B------:R-:W2:Y:S02]  /*8670*/  @!P0 SYNCS.PHASECHK.TRANS64 P0, [R3+URZ+0x70], R12 ;  /* 0x0000700c030085a7 */ /* 0x000ea400080010ff */
[----:B--2---:R-:W-:Y:S05]  /*8680*/  @!P0 BRA `(.L_x_164) ;  /* 0xfffffffc00f08947 */ /* 0x004fea000383ffff */
[----:B------:R-:W-:Y:S05]  /*8690*/  BRA `(.L_x_165) ;  /* 0xffffffbc00947947 */ /* 0x000fea000383ffff */
.L_x_77:
[----:B------:R-:W-:Y:S07]  /*86a0*/  MOV R3, UR7 ;  /* 0x0000000700037c02 */ /* 0x000fee0008000f00 */
.L_x_166:
[----:B-1----:R1:W2:Y:S02]  /*86b0*/  SYNCS.PHASECHK.TRANS64.TRYWAIT P0, [R3+URZ+0x78], R12 ;  /* 0x0000780c030075a7 */ /* 0x0022a400080011ff */
[----:B--2---:R-:W-:Y:S05]  /*86c0*/  @!P0 NANOSLEEP.SYNCS 0x989680 ;  /* 0x009896800000895d */ /* 0x004fea0003900000 */
[----:B------:R-:W2:Y:S02]  /*86d0*/  @!P0 SYNCS.PHASECHK.TRANS64 P0, [R3+URZ+0x78], R12 ;  /* 0x0000780c030085a7 */ /* 0x000ea400080010ff */
[----:B--2---:R-:W-:Y:S05]  /*86e0*/  @!P0 BRA `(.L_x_166) ;  /* 0xfffffffc00f08947 */ /* 0x004fea000383ffff */
[----:B------:R-:W-:Y:S05]  /*86f0*/  BRA `(.L_x_167) ;  /* 0xffffffc0001c7947 */ /* 0x000fea000383ffff */
.L_x_79:
[----:B------:R-:W-:-:S07]  /*8700*/  MOV R0, UR7 ;  /* 0x0000000700007c02 */ /* 0x000fce0008000f00 */
.L_x_168:
[----:B-1----:R1:W3:Y:S02]  /*8710*/  SYNCS.PHASECHK.TRANS64.TRYWAIT P0, [R0+URZ+0x60], R3 ;  /* 0x00006003000075a7 */ /* 0x0022e400080011ff */
[----:B---3--:R-:W-:Y:S05]  /*8720*/  @!P0 NANOSLEEP.SYNCS 0x989680 ;  /* 0x009896800000895d */ /* 0x008fea0003900000 */
[----:B------:R-:W3:Y:S02]  /*8730*/  @!P0 SYNCS.PHASECHK.TRANS64 P0, [R0+URZ+0x60], R3 ;  /* 0x00006003000085a7 */ /* 0x000ee400080010ff */
[----:B---3--:R-:W-:Y:S05]  /*8740*/  @!P0 BRA `(.L_x_168) ;  /* 0xfffffffc00f08947 */ /* 0x008fea000383ffff */
[----:B------:R-:W-:Y:S05]  /*8750*/  BRA `(.L_x_169) ;  /* 0xffffffc0008c7947 */ /* 0x000fea000383ffff */
.L_x_80:
[----:B-1----:R-:W-:-:S07]  /*8760*/  MOV R0, UR7 ;  /* 0x0000000700007c02 */ /* 0x002fce0008000f00 */
.L_x_170:
[----:B-1----:R1:W3:Y:S02]  /*8770*/  SYNCS.PHASECHK.TRANS64.TRYWAIT P0, [R0+URZ+0x68], R3 ;  /* 0x00006803000075a7 */ /* 0x0022e400080011ff */
[----:B---3--:R-:W-:Y:S05]  /*8780*/  @!P0 NANOSLEEP.SYNCS 0x989680 ;  /* 0x009896800000895d */ /* 0x008fea0003900000 */
[----:B------:R-:W3:Y:S02]  /*8790*/  @!P0 SYNCS.PHASECHK.TRANS64 P0, [R0+URZ+0x68], R3 ;  /* 0x00006803000085a7 */ /* 0x000ee400080010ff */
[----:B---3--:R-:W-:Y:S05]  /*87a0*/  @!P0 BRA `(.L_x_170) ;  /* 0xfffffffc00f08947 */ /* 0x008fea000383ffff */
[----:B------:R-:W-:Y:S05]  /*87b0*/  BRA `(.L_x_171) ;  /* 0xffffffc0007c7947 */ /* 0x000fea000383ffff */
.L_x_81:
[----:B-1----:R-:W-:-:S07]  /*87c0*/  MOV R0, UR7 ;  /* 0x0000000700007c02 */ /* 0x002fce0008000f00 */
.L_x_172:
[----:B-1----:R1:W3:Y:S02]  /*87d0*/  SYNCS.PHASECHK.TRANS64.TRYWAIT P0, [R0+URZ+0x70], R3 ;  /* 0x00007003000075a7 */ /* 0x0022e400080011ff */
[----:B---3--:R-:W-:Y:S05]  /*87e0*/  @!P0 NANOSLEEP.SYNCS 0x989680 ;  /* 0x009896800000895d */ /* 0x008fea0003900000 */
[----:B------:R-:W3:Y:S02]  /*87f0*/  @!P0 SYNCS.PHASECHK.TRANS64 P0, [R0+URZ+0x70], R3 ;  /* 0x00007003000085a7 */ /* 0x000ee400080010ff */
[----:B---3--:R-:W-:Y:S05]  /*8800*/  @!P0 BRA `(.L_x_172) ;  /* 0xfffffffc00f08947 */ /* 0x008fea000383ffff */
[----:B------:R-:W-:Y:S05]  /*8810*/  BRA `(.L_x_173) ;  /* 0xffffffc0006c7947 */ /* 0x000fea000383ffff */
.L_x_83:
[----:B--2---:R2:W4:Y:S02]  /*8820*/  SYNCS.PHASECHK.TRANS64.TRYWAIT P0, [R0+URZ+0x90], R3 ;  /* 0x00009003000075a7 */ /* 0x00452400080011ff */
[----:B----4-:R-:W-:Y:S05]  /*8830*/  @!P0 NANOSLEEP.SYNCS 0x989680 ;  /* 0x009896800000895d */ /* 0x010fea0003900000 */
[----:B------:R-:W4:Y:S02]  /*8840*/  @!P0 SYNCS.PHASECHK.TRANS64 P0, [R0+URZ+0x90], R3 ;  /* 0x00009003000085a7 */ /* 0x000f2400080010ff */
[----:B----4-:R-:W-:Y:S05]  /*8850*/  @!P0 BRA `(.L_x_83) ;  /* 0xfffffffc00f08947 */ /* 0x010fea000383ffff */
[----:B------:R-:W-:Y:S05]  /*8860*/  BRA `(.L_x_174) ;  /* 0xffffffc400407947 */ /* 0x000fea000383ffff */
.L_x_94:
[----:B-1----:R-:W-:Y:S04]  /*8870*/  MOV R2, UR48 ;  /* 0x0000003000027c02 */ /* 0x002fe80008000f00 */
[----:B------:R1:W3:Y:S03]  /*8880*/  SYNCS.PHASECHK.TRANS64.TRYWAIT P1, [R2+URZ+0x40], R3 ;  /* 0x00004003020075a7 */ /* 0x0002e600080211ff */
[----:B---3--:R-:W-:Y:S05]  /*8890*/  @!P1 NANOSLEEP.SYNCS 0x989680 ;  /* 0x009896800000995d */ /* 0x008fea0003900000 */
[----:B------:R-:W3:Y:S02]  /*88a0*/  @!P1 SYNCS.PHASECHK.TRANS64 P1, [R2+URZ+0x40], R3 ;  /* 0x00004003020095a7 */ /* 0x000ee400080210ff */
[----:B---3--:R-:W-:Y:S05]  /*88b0*/  @!P1 BRA `(.L_x_94) ;  /* 0xfffffffc00ec9947 */ /* 0x008fea000383ffff */
[----:B------:R-:W-:Y:S05]  /*88c0*/  BRA `(.L_x_93) ;  /* 0xffffffd0004c7947 */ /* 0x000fea000383ffff */
.L_x_96:
[----:B-1----:R1:W4:Y:S02]  /*88d0*/  SYNCS.PHASECHK.TRANS64.TRYWAIT P0, [R79+URZ+0xb0], R0 ;  /* 0x0000b0004f0075a7 */ /* 0x00232400080011ff */
[----:B----4-:R-:W-:Y:S05]  /*88e0*/  @!P0 NANOSLEEP.SYNCS 0x989680 ;  /* 0x009896800000895d */ /* 0x010fea0003900000 */
[----:B------:R-:W4:Y:S02]  /*88f0*/  @!P0 SYNCS.PHASECHK.TRANS64 P0, [R79+URZ+0xb0], R0 ;  /* 0x0000b0004f0085a7 */ /* 0x000f2400080010ff */
[----:B----4-:R-:W-:Y:S05]  /*8900*/  @!P0 BRA `(.L_x_96) ;  /* 0xfffffffc00f08947 */ /* 0x010fea000383ffff */
[----:B------:R-:W-:Y:S05]  /*8910*/  BRA `(.L_x_95) ;  /* 0xffffffd000707947 */ /* 0x000fea000383ffff */
.L_x_105:
[----:B--2---:R2:W4:Y:S02]  /*8920*/  SYNCS.PHASECHK.TRANS64.TRYWAIT P0, [R3+URZ+0x40], R0 ;  /* 0x00004000030075a7 */ /* 0x00452400080011ff */
[----:B----4-:R-:W-:Y:S05]  /*8930*/  @!P0 NANOSLEEP.SYNCS 0x989680 ;  /* 0x009896800000895d */ /* 0x010fea0003900000 */
[----:B------:R-:W4:Y:S02]  /*8940*/  @!P0 SYNCS.PHASECHK.TRANS64 P0, [R3+URZ+0x40], R0 ;  /* 0x00004000030085a7 */ /* 0x000f2400080010ff */
[----:B----4-:R-:W-:Y:S05]  /*8950*/  @!P0 BRA `(.L_x_105) ;  /* 0xfffffffc00f08947 */ /* 0x010fea000383ffff */
[----:B------:R-:W-:Y:S05]  /*8960*/  BRA `(.L_x_104) ;  /* 0xffffffd8005c7947 */ /* 0x000fea000383ffff */
.L_x_113:
[----:B--2---:R2:W4:Y:S02]  /*8970*/  SYNCS.PHASECHK.TRANS64.TRYWAIT P0, [R83+URZ+0x40], R4 ;  /* 0x00004004530075a7 */ /* 0x00452400080011ff */
[----:B----4-:R-:W-:Y:S05]  /*8980*/  @!P0 NANOSLEEP.SYNCS 0x989680 ;  /* 0x009896800000895d */ /* 0x010fea0003900000 */
[----:B------:R-:W4:Y:S02]  /*8990*/  @!P0 SYNCS.PHASECHK.TRANS64 P0, [R83+URZ+0x40], R4 ;  /* 0x00004004530085a7 */ /* 0x000f2400080010ff */
[----:B----4-:R-:W-:Y:S05]  /*89a0*/  @!P0 BRA `(.L_x_113) ;  /* 0xfffffffc00f08947 */ /* 0x010fea000383ffff */
[----:B------:R-:W-:Y:S05]  /*89b0*/  BRA `(.L_x_112) ;  /* 0xffffffe000687947 */ /* 0x000fea000383ffff */
.L_x_121:
[----:B--2---:R2:W4:Y:S02]  /*89c0*/  SYNCS.PHASECHK.TRANS64.TRYWAIT P0, [R88+URZ+0x40], R3 ;  /* 0x00004003580075a7 */ /* 0x00452400080011ff */
[----:B----4-:R-:W-:Y:S05]  /*89d0*/  @!P0 NANOSLEEP.SYNCS 0x989680 ;  /* 0x009896800000895d */ /* 0x010fea0003900000 */
[----:B------:R-:W4:Y:S02]  /*89e0*/  @!P0 SYNCS.PHASECHK.TRANS64 P0, [R88+URZ+0x40], R3 ;  /* 0x00004003580085a7 */ /* 0x000f2400080010ff */
[----:B----4-:R-:W-:Y:S05]  /*89f0*/  @!P0 BRA `(.L_x_121) ;  /* 0xfffffffc00f08947 */ /* 0x010fea000383ffff */
[----:B------:R-:W-:Y:S05]  /*8a00*/  BRA `(.L_x_120) ;  /* 0xffffffe800747947 */ /* 0x000fea000383ffff */
        .weak           $__internal_0_$__cuda_sm10x_tcgen05_guardrail_trap_col_being_dealloced_not_returned_by_alloc
        .type           $__internal_0_$__cuda_sm10x_tcgen05_guardrail_trap_col_being_dealloced_not_returned_by_alloc,@function
        .size           $__internal_0_$__cuda_sm10x_tcgen05_guardrail_trap_col_being_dealloced_not_returned_by_alloc,($__internal_1_$__cuda_sm10x_tcgen05_guardrail_trap_phase_invalid_during_alloc - $__internal_0_$__cuda_sm10x_tcgen05_guardrail_trap_col_being_dealloced_not_returned_by_alloc)
$__internal_0_$__cuda_sm10x_tcgen05_guardrail_trap_col_being_dealloced_not_returned_by_alloc:
[----:B------:R-:W-:Y:S05]  /*8a10*/  BPT.TRAP 0x1 ;  /* 0x000000040000795c */ /* 0x000fea0000300000 */
[----:B------:R-:W-:-:S04]  /*8a20*/  HFMA2 R3, -RZ, RZ, 0, 0 ;  /* 0x00000000ff037431 */ /* 0x000fc800000001ff */
[----:B------:R-:W-:Y:S05]  /*8a30*/  RET.REL.NODEC R2 `(_ZN7cutlass13device_kernelINS_4gemm6kernel13GemmUniversalIN4cute5tupleIJiiiiEEENS1_10collective13CollectiveMmaINS1_35MainloopSm100TmaUmmaWarpSpecializedILi4ELi2ELi4ENS5_IJNS4_1CILi1EEESB_SB_EEEEENS5_IJNSA_ILi64EEENSA_ILi128EEESE_EEENS_6half_tENS5_IJlSB_lEEESH_SI_NS4_8TiledMMAINS4_8MMA_AtomIJNS4_20SM100_MMA_F16BF16_SSISH_SH_fLi64ELi128ELNS4_4UMMA5MajorE0ELSN_0ELNSM_7ScaleInE0ELSO_0EEEEEENS4_6LayoutISC_NS5_IJNSA_ILi0EEESS_SS_EEEEENS5_IJNS4_10UnderscoreESV_SV_EEEEENS4_13SM90_TMA_LOADENS4_14ComposedLayoutINS4_7SwizzleILi3ELi4ELi3EEENS4_18smem_ptr_flag_bitsILi16EEENSR_INS5_IJNSA_ILi8EEESE_EEENS5_IJSE_SB_EEEEEEEvNS4_8identityESY_S18_vS19_EENS_8epilogue10collective18CollectiveEpilogueINS1B_23Sm100TmaWarpSpecializedILi4ELi2ELi16ELb1ELb0EEEJSG_NS5_IJNSR_ISE_SB_EENSR_INSA_ILi32EEESB_EEEEESH_SI_SH_SI_NS1B_6fusion15FusionCallbacksIS1F_NS1K_17LinearCombinationISH_fSH_fLNS_15FloatRoundStyleE2EEESG_S1J_JEEENS4_5SM1004TMEM4LOAD26SM100_TMEM_LOAD_16dp256b4xESY_NSZ_INS10_ILi2ELi4ELi3EEES13_NSR_INS5_IJS14_S1H_EEENS5_IJS1H_SB_EEEEEEENS4_17SM75_U32x4_LDSM_NENS4_14SM90_TMA_STOREES1Y_NS4_17SM90_U32x4_STSM_NENS4_39AutoVectorizingCopyWithAssumedAlignmentILi128EEEEEEvvEEEEvNT_6ParamsE) ;  /* 0xffffff7402707950 */ /* 0x000fea0003c3ffff */
        .weak           $__internal_1_$__cuda_sm10x_tcgen05_guardrail_trap_phase_invalid_during_alloc
        .type           $__internal_1_$__cuda_sm10x_tcgen05_guardrail_trap_phase_invalid_during_alloc,@function
        .size           $__internal_1_$__cuda_sm10x_tcgen05_guardrail_trap_phase_invalid_during_alloc,($__internal_2_$__cuda_sm10x_tcgen05_guardrail_trap_unallocated_columns_being_dealloced - $__internal_1_$__cuda_sm10x_tcgen05_guardrail_trap_phase_invalid_during_alloc)
$__internal_1_$__cuda_sm10x_tcgen05_guardrail_trap_phase_invalid_during_alloc:
[----:B------:R-:W-:Y:S05]  /*8a40*/  BPT.TRAP 0x1 ;  /* 0x000000040000795c */ /* 0x000fea0000300000 */
[----:B------:R-:W-:-:S04]  /*8a50*/  MOV R3, 0x0 ;  /* 0x0000000000037802 */ /* 0x000fc80000000f00 */
[----:B------:R-:W-:Y:S05]  /*8a60*/  RET.REL.NODEC R2 `(_ZN7cutlass13device_kernelINS_4gemm6kernel13GemmUniversalIN4cute5tupleIJiiiiEEENS1_10collective13CollectiveMmaINS1_35MainloopSm100TmaUmmaWarpSpecializedILi4ELi2ELi4ENS5_IJNS4_1CILi1EEESB_SB_EEEEENS5_IJNSA_ILi64EEENSA_ILi128EEESE_EEENS_6half_tENS5_IJlSB_lEEESH_SI_NS4_8TiledMMAINS4_8MMA_AtomIJNS4_20SM100_MMA_F16BF16_SSISH_SH_fLi64ELi128ELNS4_4UMMA5MajorE0ELSN_0ELNSM_7ScaleInE0ELSO_0EEEEEENS4_6LayoutISC_NS5_IJNSA_ILi0EEESS_SS_EEEEENS5_IJNS4_10UnderscoreESV_SV_EEEEENS4_13SM90_TMA_LOADENS4_14ComposedLayoutINS4_7SwizzleILi3ELi4ELi3EEENS4_18smem_ptr_flag_bitsILi16EEENSR_INS5_IJNSA_ILi8EEESE_EEENS5_IJSE_SB_EEEEEEEvNS4_8identityESY_S18_vS19_EENS_8epilogue10collective18CollectiveEpilogueINS1B_23Sm100TmaWarpSpecializedILi4ELi2ELi16ELb1ELb0EEEJSG_NS5_IJNSR_ISE_SB_EENSR_INSA_ILi32EEESB_EEEEESH_SI_SH_SI_NS1B_6fusion15FusionCallbacksIS1F_NS1K_17LinearCombinationISH_fSH_fLNS_15FloatRoundStyleE2EEESG_S1J_JEEENS4_5SM1004TMEM4LOAD26SM100_TMEM_LOAD_16dp256b4xESY_NSZ_INS10_ILi2ELi4ELi3EEES13_NSR_INS5_IJS14_S1H_EEENS5_IJS1H_SB_EEEEEEENS4_17SM75_U32x4_LDSM_NENS4_14SM90_TMA_STOREES1Y_NS4_17SM90_U32x4_STSM_NENS4_39AutoVectorizingCopyWithAssumedAlignmentILi128EEEEEEvvEEEEvNT_6ParamsE) ;  /* 0xffffff7402647950 */ /* 0x000fea0003c3ffff */
        .weak           $__internal_2_$__cuda_sm10x_tcgen05_guardrail_trap_unallocated_columns_being_dealloced
        .type           $__internal_2_$__cuda_sm10x_tcgen05_guardrail_trap_unallocated_columns_being_dealloced,@function
        .size           $__internal_2_$__cuda_sm10x_tcgen05_guardrail_trap_unallocated_columns_being_dealloced,(.L_x_176 - $__internal_2_$__cuda_sm10x_tcgen05_guardrail_trap_unallocated_columns_being_dealloced)
$__internal_2_$__cuda_sm10x_tcgen05_guardrail_trap_unallocated_columns_being_dealloced:
[----:B------:R-:W-:Y:S05]  /*8a70*/  BPT.TRAP 0x1 ;  /* 0x000000040000795c */ /* 0x000fea0000300000 */
[----:B------:R-:W-:-:S04]  /*8a80*/  HFMA2 R3, -RZ, RZ, 0, 0 ;  /* 0x00000000ff037431 */ /* 0x000fc800000001ff */
[----:B------:R-:W-:Y:S05]  /*8a90*/  RET.REL.NODEC R2 `(_ZN7cutlass13device_kernelINS_4gemm6kernel13GemmUniversalIN4cute5tupleIJiiiiEEENS1_10collective13CollectiveMmaINS1_35MainloopSm100TmaUmmaWarpSpecializedILi4ELi2ELi4ENS5_IJNS4_1CILi1EEESB_SB_EEEEENS5_IJNSA_ILi64EEENSA_ILi128EEESE_EEENS_6half_tENS5_IJlSB_lEEESH_SI_NS4_8TiledMMAINS4_8MMA_AtomIJNS4_20SM100_MMA_F16BF16_SSISH_SH_fLi64ELi128ELNS4_4UMMA5MajorE0ELSN_0ELNSM_7ScaleInE0ELSO_0EEEEEENS4_6LayoutISC_NS5_IJNSA_ILi0EEESS_SS_EEEEENS5_IJNS4_10UnderscoreESV_SV_EEEEENS4_13SM90_TMA_LOADENS4_14ComposedLayoutINS4_7SwizzleILi3ELi4ELi3EEENS4_18smem_ptr_flag_bitsILi16EEENSR_INS5_IJNSA_ILi8EEESE_EEENS5_IJSE_SB_EEEEEEEvNS4_8identityESY_S18_vS19_EENS_8epilogue10collective18CollectiveEpilogueINS1B_23Sm100TmaWarpSpecializedILi4ELi2ELi16ELb1ELb0EEEJSG_NS5_IJNSR_ISE_SB_EENSR_INSA_ILi32EEESB_EEEEESH_SI_SH_SI_NS1B_6fusion15FusionCallbacksIS1F_NS1K_17LinearCombinationISH_fSH_fLNS_15FloatRoundStyleE2EEESG_S1J_JEEENS4_5SM1004TMEM4LOAD26SM100_TMEM_LOAD_16dp256b4xESY_NSZ_INS10_ILi2ELi4ELi3EEES13_NSR_INS5_IJS14_S1H_EEENS5_IJS1H_SB_EEEEEEENS4_17SM75_U32x4_LDSM_NENS4_14SM90_TMA_STOREES1Y_NS4_17SM90_U32x4_STSM_NENS4_39AutoVectorizingCopyWithAssumedAlignmentILi128EEEEEEvvEEEEvNT_6ParamsE) ;  /* 0xffffff7402587950 */ /* 0x000fea0003c3ffff */
.L_x_175:
[----:B------:R-:W-:-:S00]  /*8aa0*/  BRA `(.L_x_175) ;  /* 0xfffffffc00fc7947 */ /* 0x000fc0000383ffff */
[----:B------:R-:W-:-:S00]  /*8ab0*/  NOP ;  /* 0x0000000000007918 */ /* 0x000fc00000000000 */
        /* <DEDUP_REMOVED lines=12> */
.L_x_176:


//--------------------- .nv.global.init           --------------------------
	.section	.nv.global.init,"aw",@progbits
.nv.global.init:
	.type		$str$27,@object
	.size		$str$27,($str$28 - $str$27)
$str$27:
        /*0000*/ 	.byte	0x28, 0x61, 0x64, 0x64, 0x72, 0x65, 0x73, 0x73, 0x20, 0x26, 0x20, 0x6d, 0x61, 0x73, 0x6b, 0x29
        /*0010*/ 	.byte	0x20, 0x3d, 0x3d, 0x20, 0x30, 0x00
	.type		$str$28,@object
	.size		$str$28,($str$26 - $str$28)
$str$28:
        /*0016*/ 	.byte	0x2f, 0x74, 0x6d, 0x70, 0x2f, 0x63, 0x75, 0x74, 0x6c, 0x61, 0x73, 0x73, 0x5f, 0x73, 0x77, 0x65
        /*0026*/ 	.byte	0x65, 0x70, 0x5f, 0x73, 0x72, 0x63, 0x2f, 0x69, 0x6e, 0x63, 0x6c, 0x75, 0x64, 0x65, 0x2f, 0x63
        /*0036*/ 	.byte	0x75, 0x74, 0x65, 0x2f, 0x70, 0x6f, 0x69, 0x6e, 0x74, 0x65, 0x72, 0x5f, 0x66, 0x6c, 0x61, 0x67
        /*0046*/ 	.byte	0x67, 0x65, 0x64, 0x2e, 0x68, 0x70, 0x70, 0x00
	.type		$str$26,@object
	.size		$str$26,($str$25 - $str$26)
$str$26:
        /*004e*/ 	.byte	0x2f, 0x74, 0x6d, 0x70, 0x2f, 0x63, 0x75, 0x74, 0x6c, 0x61, 0x73, 0x73, 0x5f, 0x73, 0x77, 0x65
        /*005e*/ 	.byte	0x65, 0x70, 0x5f, 0x73, 0x72, 0x63, 0x2f, 0x69, 0x6e, 0x63, 0x6c, 0x75, 0x64, 0x65, 0x2f, 0x63
        /*006e*/ 	.byte	0x75, 0x74, 0x65, 0x2f, 0x61, 0x74, 0x6f, 0x6d, 0x2f, 0x63, 0x6f, 0x70, 0x79, 0x5f, 0x74, 0x72
        /*007e*/ 	.byte	0x61, 0x69, 0x74, 0x73, 0x5f, 0x73, 0x6d, 0x31, 0x30, 0x30, 0x2e, 0x68, 0x70, 0x70, 0x00
	.type		$str$25,@object
	.size		$str$25,(__unnamed_1 - $str$25)
$str$25:
        /*008d*/ 	.byte	0x28, 0x28, 0x75, 0x69, 0x6e, 0x74, 0x33, 0x32, 0x5f, 0x74, 0x28, 0x74, 0x68, 0x72, 0x65, 0x61
        /*009d*/ 	.byte	0x64, 0x49, 0x64, 0x78, 0x2e, 0x78, 0x29, 0x20, 0x2f, 0x20, 0x33, 0x32, 0x29, 0x20, 0x25, 0x20
        /*00ad*/ 	.byte	0x34, 0x29, 0x20, 0x3d, 0x3d, 0x20, 0x28, 0x28, 0x28, 0x74, 0x6d, 0x65, 0x6d, 0x5f, 0x61, 0x64
        /*00bd*/ 	.byte	0x64, 0x72, 0x20, 0x3e, 0x3e, 0x20, 0x31, 0x36, 0x29, 0x20, 0x2f, 0x20, 0x33, 0x32, 0x29, 0x20
        /*00cd*/ 	.byte	0x25, 0x20, 0x34, 0x29, 0x00
	.type		__unnamed_1,@object
	.size		__unnamed_1,(__unnamed_2 - __unnamed_1)
__unnamed_1:
        /*00d2*/ 	.byte	0x61, 0x75, 0x74, 0x6f, 0x20, 0x63, 0x75, 0x74, 0x65, 0x3a, 0x3a, 0x61, 0x73, 0x5f, 0x70, 0x6f
        /* <DEDUP_REMOVED lines=24> */
        /*0262*/ 	.byte	0x3e, 0x3e, 0x3e, 0x5d, 0x00
	.type		__unnamed_2,@object
	.size		__unnamed_2,(.L_2 - __unnamed_2)
__unnamed_2:
        /* <DEDUP_REMOVED lines=46> */
.L_2:


//--------------------- .nv.shared._ZN7cutlass13device_kernelINS_4gemm6kernel13GemmUniversalIN4cute5tupleIJiiiiEEENS1_10collective13CollectiveMmaINS1_35MainloopSm100TmaUmmaWarpSpecializedILi4ELi2ELi4ENS5_IJNS4_1CILi1EEESB_SB_EEEEENS5_IJNSA_ILi64EEENSA_ILi128EEESE_EEENS_6half_tENS5_IJlSB_lEEESH_SI_NS4_8TiledMMAINS4_8MMA_AtomIJNS4_20SM100_MMA_F16BF16_SSISH_SH_fLi64ELi128ELNS4_4UMMA5MajorE0ELSN_0ELNSM_7ScaleInE0ELSO_0EEEEEENS4_6LayoutISC_NS5_IJNSA_ILi0EEESS_SS_EEEEENS5_IJNS4_10UnderscoreESV_SV_EEEEENS4_13SM90_TMA_LOADENS4_14ComposedLayoutINS4_7SwizzleILi3ELi4ELi3EEENS4_18smem_ptr_flag_bitsILi16EEENSR_INS5_IJNSA_ILi8EEESE_EEENS5_IJSE_SB_EEEEEEEvNS4_8identityESY_S18_vS19_EENS_8epilogue10collective18CollectiveEpilogueINS1B_23Sm100TmaWarpSpecializedILi4ELi2ELi16ELb1ELb0EEEJSG_NS5_IJNSR_ISE_SB_EENSR_INSA_ILi32EEESB_EEEEESH_SI_SH_SI_NS1B_6fusion15FusionCallbacksIS1F_NS1K_17LinearCombinationISH_fSH_fLNS_15FloatRoundStyleE2EEESG_S1J_JEEENS4_5SM1004TMEM4LOAD26SM100_TMEM_LOAD_16dp256b4xESY_NSZ_INS10_ILi2ELi4ELi3EEES13_NSR_INS5_IJS14_S1H_EEENS5_IJS1H_SB_EEEEEEENS4_17SM75_U32x4_LDSM_NENS4_14SM90_TMA_STOREES1Y_NS4_17SM90_U32x4_STSM_NENS4_39AutoVectorizingCopyWithAssumedAlignmentILi128EEEEEEvvEEEEvNT_6ParamsE --------------------------
	.section	.nv.shared._ZN7cutlass13device_kernelINS_4gemm6kernel13GemmUniversalIN4cute5tupleIJiiiiEEENS1_10collective13CollectiveMmaINS1_35MainloopSm100TmaUmmaWarpSpecializedILi4ELi2ELi4ENS5_IJNS4_1CILi1EEESB_SB_EEEEENS5_IJNSA_ILi64EEENSA_ILi128EEESE_EEENS_6half_tENS5_IJlSB_lEEESH_SI_NS4_8TiledMMAINS4_8MMA_AtomIJNS4_20SM100_MMA_F16BF16_SSISH_SH_fLi64ELi128ELNS4_4UMMA5MajorE0ELSN_0ELNSM_7ScaleInE0ELSO_0EEEEEENS4_6LayoutISC_NS5_IJNSA_ILi0EEESS_SS_EEEEENS5_IJNS4_10UnderscoreESV_SV_EEEEENS4_13SM90_TMA_LOADENS4_14ComposedLayoutINS4_7SwizzleILi3ELi4ELi3EEENS4_18smem_ptr_flag_bitsILi16EEENSR_INS5_IJNSA_ILi8EEESE_EEENS5_IJSE_SB_EEEEEEEvNS4_8identityESY_S18_vS19_EENS_8epilogue10collective18CollectiveEpilogueINS1B_23Sm100TmaWarpSpecializedILi4ELi2ELi16ELb1ELb0EEEJSG_NS5_IJNSR_ISE_SB_EENSR_INSA_ILi32EEESB_EEEEESH_SI_SH_SI_NS1B_6fusion15FusionCallbacksIS1F_NS1K_17LinearCombinationISH_fSH_fLNS_15FloatRoundStyleE2EEESG_S1J_JEEENS4_5SM1004TMEM4LOAD26SM100_TMEM_LOAD_16dp256b4xESY_NSZ_INS10_ILi2ELi4ELi3EEES13_NSR_INS5_IJS14_S1H_EEENS5_IJS1H_SB_EEEEEEENS4_17SM75_U32x4_LDSM_NENS4_14SM90_TMA_STOREES1Y_NS4_17SM90_U32x4_STSM_NENS4_39AutoVectorizingCopyWithAssumedAlignmentILi128EEEEEEvvEEEEvNT_6ParamsE,"aw",@nobits
	.sectionflags	@""
	.align	16
	.zero		1024


//--------------------- .nv.shared.reserved.0     --------------------------
	.section	.nv.shared.reserved.0,"aw",@nobits
	.weak		__nv_reservedSMEM_offset_0_alias
	.size		__nv_reservedSMEM_offset_0_alias, 0, 64
	.other		__nv_reservedSMEM_offset_0_alias,@"STO_CUDA_RESERVED_SHARED STV_DEFAULT"
__nv_reservedSMEM_offset_0_alias:
	.zero		0
.nv.shared.reserved.0:
	.zero		64
	.weak		__nv_reservedSMEM_tcgen05_partition
	.type		__nv_reservedSMEM_tcgen05_partition,@object
	.size		__nv_reservedSMEM_tcgen05_partition,(.L_0 - __nv_reservedSMEM_tcgen05_partition)
__nv_reservedSMEM_tcgen05_partition:
	.zero		32
.L_0:


//--------------------- .nv.global                --------------------------
	.section	.nv.global,"aw",@nobits
.nv.global:
	.type		_ZN39_INTERNAL_6462f484_4_k_cu_e261ed4c_64164cute1_E,@object
	.size		_ZN39_INTERNAL_6462f484_4_k_cu_e261ed4c_64164cute1_E,(_ZN39_INTERNAL_6462f484_4_k_cu_e261ed4c_64164cuda3std3__45__cpo6cbeginE - _ZN39_INTERNAL_6462f484_4_k_cu_e261ed4c_64164cute1_E)
_ZN39_INTERNAL_6462f484_4_k_cu_e261ed4c_64164cute1_E:
	.zero		1
	.type		_ZN39_INTERNAL_6462f484_4_k_cu_e261ed4c_64164cuda3std3__45__cpo6cbeginE,@object
	.size		_ZN39_INTERNAL_6462f484_4_k_cu_e261ed4c_64164cuda3std3__45__cpo6cbeginE,(_ZN39_INTERNAL_6462f484_4_k_cu_e261ed4c_64164cuda3std3__48in_placeE - _ZN39_INTERNAL_6462f484_4_k_cu_e261ed4c_64164cuda3std3__45__cpo6cbeginE)
_ZN39_INTERNAL_6462f484_4_k_cu_e261ed4c_64164cuda3std3__45__cpo6cbeginE:
	.zero		1
	.type		_ZN39_INTERNAL_6462f484_4_k_cu_e261ed4c_64164cuda3std3__48in_placeE,@object
	.size		_ZN39_INTERNAL_6462f484_4_k_cu_e261ed4c_64164cuda3std3__48in_placeE,(_ZN39_INTERNAL_6462f484_4_k_cu_e261ed4c_64164cuda3std6ranges3__45__cpo9iter_moveE - _ZN39_INTERNAL_6462f484_4_k_cu_e261ed4c_64164cuda3std3__48in_placeE)
_ZN39_INTERNAL_6462f484_4_k_cu_e261ed4c_64164cuda3std3__48in_placeE:
	.zero		1
	.type		_ZN39_INTERNAL_6462f484_4_k_cu_e261ed4c_64164cuda3std6ranges3__45__cpo9iter_moveE,@object
	.size		_ZN39_INTERNAL_6462f484_4_k_cu_e261ed4c_64164cuda3std6ranges3__45__cpo9iter_moveE,(_ZN39_INTERNAL_6462f484_4_k_cu_e261ed4c_64164cuda3std3__45__cpo5beginE - _ZN39_INTERNAL_6462f484_4_k_cu_e261ed4c_64164cuda3std6ranges3__45__cpo9iter_moveE)
_ZN39_INTERNAL_6462f484_4_k_cu_e261ed4c_64164cuda3std6ranges3__45__cpo9iter_moveE:
	.zero		1
	.type		_ZN39_INTERNAL_6462f484_4_k_cu_e261ed4c_64164cuda3std3__45__cpo5beginE,@object
	.size		_ZN39_INTERNAL_6462f484_4_k_cu_e261ed4c_64164cuda3std3__45__cpo5beginE,(_ZN39_INTERNAL_6462f484_4_k_cu_e261ed4c_64164cuda3std3__441_GLOBAL__N__6462f484_4_k_cu_e261ed4c_64166ignoreE - _ZN39_INTERNAL_6462f484_4_k_cu_e261ed4c_64164cuda3std3__45__cpo5beginE)
_ZN39_INTERNAL_6462f484_4_k_cu_e261ed4c_64164cuda3std3__45__cpo5beginE:
	.zero		1
	.type		_ZN39_INTERNAL_6462f484_4_k_cu_e261ed4c_64164cuda3std3__441_GLOBAL__N__6462f484_4_k_cu_e261ed4c_64166ignoreE,@object
	.size		_ZN39_INTERNAL_6462f484_4_k_cu_e261ed4c_64164cuda3std3__441_GLOBAL__N__6462f484_4_k_cu_e261ed4c_64166ignoreE,(_ZN39_INTERNAL_6462f484_4_k_cu_e261ed4c_64164cute7productE - _ZN39_INTERNAL_6462f484_4_k_cu_e261ed4c_64164cuda3std3__441_GLOBAL__N__6462f484_4_k_cu_e261ed4c_64166ignoreE)
_ZN39_INTERNAL_6462f484_4_k_cu_e261ed4c_64164cuda3std3__441_GLOBAL__N__6462f484_4_k_cu_e261ed4c_64166ignoreE:
	.zero		1
	.type		_ZN39_INTERNAL_6462f484_4_k_cu_e261ed4c_64164cute7productE,@object
	.size		_ZN39_INTERNAL_6462f484_4_k_cu_e261ed4c_64164cute7productE,(_ZN39_INTERNAL_6462f484_4_k_cu_e261ed4c_64164cuda3std3__45__cpo3endE - _ZN39_INTERNAL_6462f484_4_k_cu_e261ed4c_64164cute7productE)
_ZN39_INTERNAL_6462f484_4_k_cu_e261ed4c_64164cute7productE:
	.zero		1
	.type		_ZN39_INTERNAL_6462f484_4_k_cu_e261ed4c_64164cuda3std3__45__cpo3endE,@object
	.size		_ZN39_INTERNAL_6462f484_4_k_cu_e261ed4c_64164cuda3std3__45__cpo3endE,(_ZN39_INTERNAL_6462f484_4_k_cu_e261ed4c_64164cuda3std3__419piecewise_constructE - _ZN39_INTERNAL_6462f484_4_k_cu_e261ed4c_64164cuda3std3__45__cpo3endE)
_ZN39_INTERNAL_6462f484_4_k_cu_e261ed4c_64164cuda3std3__45__cpo3endE:
	.zero		1
	.type		_ZN39_INTERNAL_6462f484_4_k_cu_e261ed4c_64164cuda3std3__419piecewise_constructE,@object
	.size		_ZN39_INTERNAL_6462f484_4_k_cu_e261ed4c_64164cuda3std3__419piecewise_constructE,(_ZN39_INTERNAL_6462f484_4_k_cu_e261ed4c_64164cuda3std3__45__cpo4cendE - _ZN39_INTERNAL_6462f484_4_k_cu_e261ed4c_64164cuda3std3__419piecewise_constructE)
_ZN39_INTERNAL_6462f484_4_k_cu_e261ed4c_64164cuda3std3__419piecewise_constructE:
	.zero		1
	.type		_ZN39_INTERNAL_6462f484_4_k_cu_e261ed4c_64164cuda3std3__45__cpo4cendE,@object
	.size		_ZN39_INTERNAL_6462f484_4_k_cu_e261ed4c_64164cuda3std3__45__cpo4cendE,(_ZN39_INTERNAL_6462f484_4_k_cu_e261ed4c_64164cuda3std6ranges3__45__cpo4swapE - _ZN39_INTERNAL_6462f484_4_k_cu_e261ed4c_64164cuda3std3__45__cpo4cendE)
_ZN39_INTERNAL_6462f484_4_k_cu_e261ed4c_64164cuda3std3__45__cpo4cendE:
	.zero		1
	.type		_ZN39_INTERNAL_6462f484_4_k_cu_e261ed4c_64164cuda3std6ranges3__45__cpo4swapE,@object
	.size		_ZN39_INTERNAL_6462f484_4_k_cu_e261ed4c_64164cuda3std6ranges3__45__cpo4swapE,(.L_10 - _ZN39_INTERNAL_6462f484_4_k_cu_e261ed4c_64164cuda3std6ranges3__45__cpo4swapE)
_ZN39_INTERNAL_6462f484_4_k_cu_e261ed4c_64164cuda3std6ranges3__45__cpo4swapE:
	.zero		1
.L_10:


//--------------------- .nv.constant0._ZN7cutlass13device_kernelINS_4gemm6kernel13GemmUniversalIN4cute5tupleIJiiiiEEENS1_10collective13CollectiveMmaINS1_35MainloopSm100TmaUmmaWarpSpecializedILi4ELi2ELi4ENS5_IJNS4_1CILi1EEESB_SB_EEEEENS5_IJNSA_ILi64EEENSA_ILi128EEESE_EEENS_6half_tENS5_IJlSB_lEEESH_SI_NS4_8TiledMMAINS4_8MMA_AtomIJNS4_20SM100_MMA_F16BF16_SSISH_SH_fLi64ELi128ELNS4_4UMMA5MajorE0ELSN_0ELNSM_7ScaleInE0ELSO_0EEEEEENS4_6LayoutISC_NS5_IJNSA_ILi0EEESS_SS_EEEEENS5_IJNS4_10UnderscoreESV_SV_EEEEENS4_13SM90_TMA_LOADENS4_14ComposedLayoutINS4_7SwizzleILi3ELi4ELi3EEENS4_18smem_ptr_flag_bitsILi16EEENSR_INS5_IJNSA_ILi8EEESE_EEENS5_IJSE_SB_EEEEEEEvNS4_8identityESY_S18_vS19_EENS_8epilogue10collective18CollectiveEpilogueINS1B_23Sm100TmaWarpSpecializedILi4ELi2ELi16ELb1ELb0EEEJSG_NS5_IJNSR_ISE_SB_EENSR_INSA_ILi32EEESB_EEEEESH_SI_SH_SI_NS1B_6fusion15FusionCallbacksIS1F_NS1K_17LinearCombinationISH_fSH_fLNS_15FloatRoundStyleE2EEESG_S1J_JEEENS4_5SM1004TMEM4LOAD26SM100_TMEM_LOAD_16dp256b4xESY_NSZ_INS10_ILi2ELi4ELi3EEES13_NSR_INS5_IJS14_S1H_EEENS5_IJS1H_SB_EEEEEEENS4_17SM75_U32x4_LDSM_NENS4_14SM90_TMA_STOREES1Y_NS4_17SM90_U32x4_STSM_NENS4_39AutoVectorizingCopyWithAssumedAlignmentILi128EEEEEEvvEEEEvNT_6ParamsE --------------------------
	.section	.nv.constant0._ZN7cutlass13device_kernelINS_4gemm6kernel13GemmUniversalIN4cute5tupleIJiiiiEEENS1_10collective13CollectiveMmaINS1_35MainloopSm100TmaUmmaWarpSpecializedILi4ELi2ELi4ENS5_IJNS4_1CILi1EEESB_SB_EEEEENS5_IJNSA_ILi64EEENSA_ILi128EEESE_EEENS_6half_tENS5_IJlSB_lEEESH_SI_NS4_8TiledMMAINS4_8MMA_AtomIJNS4_20SM100_MMA_F16BF16_SSISH_SH_fLi64ELi128ELNS4_4UMMA5MajorE0ELSN_0ELNSM_7ScaleInE0ELSO_0EEEEEENS4_6LayoutISC_NS5_IJNSA_ILi0EEESS_SS_EEEEENS5_IJNS4_10UnderscoreESV_SV_EEEEENS4_13SM90_TMA_LOADENS4_14ComposedLayoutINS4_7SwizzleILi3ELi4ELi3EEENS4_18smem_ptr_flag_bitsILi16EEENSR_INS5_IJNSA_ILi8EEESE_EEENS5_IJSE_SB_EEEEEEEvNS4_8identityESY_S18_vS19_EENS_8epilogue10collective18CollectiveEpilogueINS1B_23Sm100TmaWarpSpecializedILi4ELi2ELi16ELb1ELb0EEEJSG_NS5_IJNSR_ISE_SB_EENSR_INSA_ILi32EEESB_EEEEESH_SI_SH_SI_NS1B_6fusion15FusionCallbacksIS1F_NS1K_17LinearCombinationISH_fSH_fLNS_15FloatRoundStyleE2EEESG_S1J_JEEENS4_5SM1004TMEM4LOAD26SM100_TMEM_LOAD_16dp256b4xESY_NSZ_INS10_ILi2ELi4ELi3EEES13_NSR_INS5_IJS14_S1H_EEENS5_IJS1H_SB_EEEEEEENS4_17SM75_U32x4_LDSM_NENS4_14SM90_TMA_STOREES1Y_NS4_17SM90_U32x4_STSM_NENS4_39AutoVectorizingCopyWithAssumedAlignmentILi128EEEEEEvvEEEEvNT_6ParamsE,"a",@progbits
	.sectionflags	@""
	.align	4
.nv.constant0._ZN7cutlass13device_kernelINS_4gemm6kernel13GemmUniversalIN4cute5tupleIJiiiiEEENS1_10collective13CollectiveMmaINS1_35MainloopSm100TmaUmmaWarpSpecializedILi4ELi2ELi4ENS5_IJNS4_1CILi1EEESB_SB_EEEEENS5_IJNSA_ILi64EEENSA_ILi128EEESE_EEENS_6half_tENS5_IJlSB_lEEESH_SI_NS4_8TiledMMAINS4_8MMA_AtomIJNS4_20SM100_MMA_F16BF16_SSISH_SH_fLi64ELi128ELNS4_4UMMA5MajorE0ELSN_0ELNSM_7ScaleInE0ELSO_0EEEEEENS4_6LayoutISC_NS5_IJNSA_ILi0EEESS_SS_EEEEENS5_IJNS4_10UnderscoreESV_SV_EEEEENS4_13SM90_TMA_LOADENS4_14ComposedLayoutINS4_7SwizzleILi3ELi4ELi3EEENS4_18smem_ptr_flag_bitsILi16EEENSR_INS5_IJNSA_ILi8EEESE_EEENS5_IJSE_SB_EEEEEEEvNS4_8identityESY_S18_vS19_EENS_8epilogue10collective18CollectiveEpilogueINS1B_23Sm100TmaWarpSpecializedILi4ELi2ELi16ELb1ELb0EEEJSG_NS5_IJNSR_ISE_SB_EENSR_INSA_ILi32EEESB_EEEEESH_SI_SH_SI_NS1B_6fusion15FusionCallbacksIS1F_NS1K_17LinearCombinationISH_fSH_fLNS_15FloatRoundStyleE2EEESG_S1J_JEEENS4_5SM1004TMEM4LOAD26SM100_TMEM_LOAD_16dp256b4xESY_NSZ_INS10_ILi2ELi4ELi3EEES13_NSR_INS5_IJS14_S1H_EEENS5_IJS1H_SB_EEEEEEENS4_17SM75_U32x4_LDSM_NENS4_14SM90_TMA_STOREES1Y_NS4_17SM90_U32x4_STSM_NENS4_39AutoVectorizingCopyWithAssumedAlignmentILi128EEEEEEvvEEEEvNT_6ParamsE:
	.zero		2944


//--------------------- SYMBOLS --------------------------

	.type		.nv.reservedSmem.offset0,@object
	.size		.nv.reservedSmem.offset0,0x4
	.type		.nv.reservedSmem.cap,@object
	.size		.nv.reservedSmem.cap,0x4
	.type		__assertfail,@function
